//
// Generated by NVIDIA NVVM Compiler
//
// Compiler Build ID: CL-36424714
// Cuda compilation tools, release 13.0, V13.0.88
// Based on NVVM 20.0.0
//

.version 9.0
.target sm_100
.address_size 64

	// .globl	_Z18brute_force_kernelPKcPKhPcyPh
.const .align 1 .b8 charset[63] = {97, 98, 99, 100, 101, 102, 103, 104, 105, 106, 107, 108, 109, 110, 111, 112, 113, 114, 115, 116, 117, 118, 119, 120, 121, 122, 65, 66, 67, 68, 69, 70, 71, 72, 73, 74, 75, 76, 77, 78, 79, 80, 81, 82, 83, 84, 85, 86, 87, 88, 89, 90, 48, 49, 50, 51, 52, 53, 54, 55, 56, 57};
.const .align 4 .b8 K[256] = {152, 47, 138, 66, 145, 68, 55, 113, 207, 251, 192, 181, 165, 219, 181, 233, 91, 194, 86, 57, 241, 17, 241, 89, 164, 130, 63, 146, 213, 94, 28, 171, 152, 170, 7, 216, 1, 91, 131, 18, 190, 133, 49, 36, 195, 125, 12, 85, 116, 93, 190, 114, 254, 177, 222, 128, 167, 6, 220, 155, 116, 241, 155, 193, 193, 105, 155, 228, 134, 71, 190, 239, 198, 157, 193, 15, 204, 161, 12, 36, 111, 44, 233, 45, 170, 132, 116, 74, 220, 169, 176, 92, 218, 136, 249, 118, 82, 81, 62, 152, 109, 198, 49, 168, 200, 39, 3, 176, 199, 127, 89, 191, 243, 11, 224, 198, 71, 145, 167, 213, 81, 99, 202, 6, 103, 41, 41, 20, 133, 10, 183, 39, 56, 33, 27, 46, 252, 109, 44, 77, 19, 13, 56, 83, 84, 115, 10, 101, 187, 10, 106, 118, 46, 201, 194, 129, 133, 44, 114, 146, 161, 232, 191, 162, 75, 102, 26, 168, 112, 139, 75, 194, 163, 81, 108, 199, 25, 232, 146, 209, 36, 6, 153, 214, 133, 53, 14, 244, 112, 160, 106, 16, 22, 193, 164, 25, 8, 108, 55, 30, 76, 119, 72, 39, 181, 188, 176, 52, 179, 12, 28, 57, 74, 170, 216, 78, 79, 202, 156, 91, 243, 111, 46, 104, 238, 130, 143, 116, 111, 99, 165, 120, 20, 120, 200, 132, 8, 2, 199, 140, 250, 255, 190, 144, 235, 108, 80, 164, 247, 163, 249, 190, 242, 120, 113, 198};
.global .align 4 .u32 password_found;

.visible .entry _Z18brute_force_kernelPKcPKhPcyPh(
	.param .u64 .ptr .align 1 _Z18brute_force_kernelPKcPKhPcyPh_param_0,
	.param .u64 .ptr .align 1 _Z18brute_force_kernelPKcPKhPcyPh_param_1,
	.param .u64 .ptr .align 1 _Z18brute_force_kernelPKcPKhPcyPh_param_2,
	.param .u64 _Z18brute_force_kernelPKcPKhPcyPh_param_3,
	.param .u64 .ptr .align 1 _Z18brute_force_kernelPKcPKhPcyPh_param_4
)
{
	.local .align 16 .b8 	__local_depot0[400];
	.reg .b64 	%SP;
	.reg .b64 	%SPL;
	.reg .pred 	%p<66>;
	.reg .b16 	%rs<250>;
	.reg .b32 	%r<1267>;
	.reg .b64 	%rd<139>;

	mov.u64 	%SPL, __local_depot0;
	ld.param.u64 	%rd59, [_Z18brute_force_kernelPKcPKhPcyPh_param_0];
	ld.param.u64 	%rd60, [_Z18brute_force_kernelPKcPKhPcyPh_param_3];
	cvta.to.global.u64 	%rd123, %rd59;
	add.u64 	%rd2, %SPL, 0;
	add.u64 	%rd137, %SPL, 279;
	add.u64 	%rd4, %SPL, 256;
	add.u64 	%rd5, %SPL, 288;
	mov.u32 	%r107, %ctaid.x;
	mov.u32 	%r108, %ntid.x;
	mov.u32 	%r109, %tid.x;
	mad.lo.s32 	%r1, %r107, %r108, %r109;
	cvt.u64.u32 	%rd65, %r1;
	ld.global.u32 	%r110, [password_found];
	setp.ne.s32 	%p1, %r110, 0;
	setp.le.u64 	%p2, %rd60, %rd65;
	or.pred  	%p3, %p2, %p1;
	@%p3 bra 	$L__BB0_83;
	shr.u32 	%r111, %r1, 1;
	mul.hi.u32 	%r112, %r111, -2078209981;
	shr.u32 	%r113, %r112, 4;
	mul.lo.s32 	%r114, %r113, 62;
	sub.s32 	%r115, %r1, %r114;
	cvt.u64.u32 	%rd66, %r115;
	mov.u64 	%rd67, charset;
	add.s64 	%rd68, %rd67, %rd66;
	ld.const.u8 	%rs249, [%rd68];
	st.local.u8 	[%rd137], %rs249;
	mul.hi.u32 	%r116, %r113, 138547333;
	shr.u32 	%r117, %r116, 1;
	mul.lo.s32 	%r118, %r117, 62;
	sub.s32 	%r119, %r113, %r118;
	cvt.u64.u32 	%rd69, %r119;
	add.s64 	%rd70, %rd67, %rd69;
	ld.const.u8 	%rs54, [%rd70];
	st.local.u8 	[%rd137+1], %rs54;
	mul.hi.u32 	%r120, %r1, -2006701681;
	shr.u32 	%r121, %r120, 11;
	mul.hi.u32 	%r122, %r121, 69273667;
	mul.lo.s32 	%r123, %r122, 62;
	sub.s32 	%r124, %r121, %r123;
	cvt.u64.u32 	%rd71, %r124;
	add.s64 	%rd72, %rd67, %rd71;
	ld.const.u8 	%rs55, [%rd72];
	st.local.u8 	[%rd137+2], %rs55;
	shr.u32 	%r125, %r1, 3;
	mul.hi.u32 	%r126, %r125, 590520159;
	shr.u32 	%r127, %r126, 12;
	cvt.u16.u32 	%rs56, %r127;
	mul.hi.u16 	%rs57, %rs56, 16913;
	shr.u16 	%rs58, %rs57, 4;
	mul.lo.s16 	%rs59, %rs58, 62;
	sub.s16 	%rs60, %rs56, %rs59;
	cvt.u64.u16 	%rd73, %rs60;
	add.s64 	%rd74, %rd67, %rd73;
	ld.const.u8 	%rs61, [%rd74];
	st.local.u8 	[%rd137+3], %rs61;
	mul.hi.u32 	%r128, %r1, 152392299;
	shr.u32 	%r129, %r128, 19;
	cvt.u16.u32 	%rs62, %r129;
	mul.hi.u16 	%rs63, %rs62, 1058;
	mul.lo.s16 	%rs64, %rs63, 62;
	sub.s16 	%rs65, %rs62, %rs64;
	cvt.u64.u16 	%rd75, %rs65;
	add.s64 	%rd76, %rd67, %rd75;
	ld.const.u8 	%rs66, [%rd76];
	st.local.u8 	[%rd137+4], %rs66;
	mul.hi.u32 	%r130, %r1, 1258465437;
	shr.u32 	%r131, %r130, 28;
	cvt.u64.u32 	%rd77, %r131;
	add.s64 	%rd78, %rd67, %rd77;
	ld.const.u8 	%rs67, [%rd78];
	st.local.u8 	[%rd137+5], %rs67;
	mov.b16 	%rs68, 0;
	st.local.u8 	[%rd137+6], %rs68;
	setp.eq.s16 	%p4, %rs249, 0;
	mov.u64 	%rd120, %rd4;
	@%p4 bra 	$L__BB0_4;
	mov.u16 	%rs241, %rs249;
	mov.u64 	%rd118, %rd4;
	mov.u64 	%rd119, %rd137;
$L__BB0_3:
	add.s64 	%rd8, %rd119, 1;
	add.s64 	%rd120, %rd118, 1;
	st.local.u8 	[%rd118], %rs241;
	ld.local.u8 	%rs241, [%rd119+1];
	setp.ne.s16 	%p5, %rs241, 0;
	mov.u64 	%rd118, %rd120;
	mov.u64 	%rd119, %rd8;
	@%p5 bra 	$L__BB0_3;
$L__BB0_4:
	mov.b16 	%rs69, 0;
	st.local.u8 	[%rd120], %rs69;
	mov.u64 	%rd121, %rd4;
$L__BB0_5:
	mov.u64 	%rd124, %rd121;
	ld.local.u8 	%rs70, [%rd124];
	setp.ne.s16 	%p6, %rs70, 0;
	add.s64 	%rd121, %rd124, 1;
	@%p6 bra 	$L__BB0_5;
	ld.global.u8 	%rs242, [%rd123];
	setp.eq.s16 	%p7, %rs242, 0;
	@%p7 bra 	$L__BB0_9;
	mov.u64 	%rd122, %rd124;
$L__BB0_8:
	add.s64 	%rd15, %rd123, 1;
	add.s64 	%rd124, %rd122, 1;
	st.local.u8 	[%rd122], %rs242;
	ld.global.u8 	%rs242, [%rd123+1];
	setp.ne.s16 	%p8, %rs242, 0;
	mov.u64 	%rd122, %rd124;
	mov.u64 	%rd123, %rd15;
	@%p8 bra 	$L__BB0_8;
$L__BB0_9:
	mov.b16 	%rs71, 0;
	st.local.u8 	[%rd124], %rs71;
	mov.b32 	%r132, 0;
	st.local.u32 	[%rd5+64], %r132;
	mov.b64 	%rd126, 0;
	st.local.u64 	[%rd5+72], %rd126;
	mov.b32 	%r133, -1150833019;
	mov.b32 	%r134, 1779033703;
	st.local.v2.u32 	[%rd5+80], {%r134, %r133};
	mov.b32 	%r135, -1521486534;
	mov.b32 	%r136, 1013904242;
	st.local.v2.u32 	[%rd5+88], {%r136, %r135};
	mov.b32 	%r137, -1694144372;
	mov.b32 	%r138, 1359893119;
	st.local.v2.u32 	[%rd5+96], {%r138, %r137};
	mov.b32 	%r139, 1541459225;
	mov.b32 	%r140, 528734635;
	st.local.v2.u32 	[%rd5+104], {%r140, %r139};
	ld.local.u8 	%rs72, [%rd4];
	setp.eq.s16 	%p9, %rs72, 0;
	@%p9 bra 	$L__BB0_12;
	mov.b64 	%rd126, 0;
	mov.u64 	%rd127, %rd4;
$L__BB0_11:
	add.s64 	%rd21, %rd127, 1;
	add.s64 	%rd126, %rd126, 1;
	ld.local.u8 	%rs73, [%rd127+1];
	setp.eq.s16 	%p10, %rs73, 0;
	mov.u64 	%rd127, %rd21;
	@%p10 bra 	$L__BB0_12;
	bra.uni 	$L__BB0_11;
$L__BB0_12:
	setp.eq.s64 	%p11, %rd126, 0;
	mov.b32 	%r1226, 0;
	@%p11 bra 	$L__BB0_21;
	mov.b64 	%rd128, 0;
	mov.b32 	%r1226, 0;
	mov.u64 	%rd89, K;
$L__BB0_14:
	add.s64 	%rd82, %rd4, %rd128;
	ld.local.u8 	%rs74, [%rd82];
	add.s32 	%r143, %r1226, 1;
	st.local.u32 	[%rd5+64], %r143;
	cvt.u64.u32 	%rd83, %r1226;
	add.s64 	%rd84, %rd5, %rd83;
	st.local.u8 	[%rd84], %rs74;
	ld.local.u32 	%r1226, [%rd5+64];
	setp.ne.s32 	%p12, %r1226, 64;
	@%p12 bra 	$L__BB0_20;
	ld.local.v2.b32 	{%r144, %r145}, [%rd5];
	bfe.u32 	%r146, %r145, 16, 8;
	cvt.u16.u32 	%rs76, %r146;
	bfe.u32 	%r147, %r145, 8, 8;
	bfe.u32 	%r148, %r145, 0, 8;
	bfe.u32 	%r149, %r144, 16, 8;
	cvt.u16.u32 	%rs77, %r149;
	bfe.u32 	%r150, %r144, 8, 8;
	bfe.u32 	%r151, %r144, 0, 8;
	shl.b32 	%r152, %r151, 24;
	shl.b32 	%r153, %r150, 16;
	and.b32  	%r154, %r153, 16711680;
	or.b32  	%r155, %r154, %r152;
	and.b16  	%rs78, %rs77, 255;
	mul.wide.u16 	%r156, %rs78, 256;
	or.b32  	%r157, %r155, %r156;
	bfe.u32 	%r158, %r144, 24, 8;
	or.b32  	%r159, %r157, %r158;
	shl.b32 	%r160, %r148, 24;
	shl.b32 	%r161, %r147, 16;
	and.b32  	%r162, %r161, 16711680;
	or.b32  	%r163, %r162, %r160;
	and.b16  	%rs79, %rs76, 255;
	mul.wide.u16 	%r164, %rs79, 256;
	or.b32  	%r165, %r163, %r164;
	bfe.u32 	%r166, %r145, 24, 8;
	or.b32  	%r167, %r165, %r166;
	ld.local.v2.b32 	{%r168, %r169}, [%rd5+8];
	bfe.u32 	%r170, %r169, 16, 8;
	cvt.u16.u32 	%rs80, %r170;
	bfe.u32 	%r171, %r169, 8, 8;
	bfe.u32 	%r172, %r169, 0, 8;
	bfe.u32 	%r173, %r168, 16, 8;
	cvt.u16.u32 	%rs81, %r173;
	bfe.u32 	%r174, %r168, 8, 8;
	bfe.u32 	%r175, %r168, 0, 8;
	shl.b32 	%r176, %r175, 24;
	shl.b32 	%r177, %r174, 16;
	and.b32  	%r178, %r177, 16711680;
	or.b32  	%r179, %r178, %r176;
	and.b16  	%rs82, %rs81, 255;
	mul.wide.u16 	%r180, %rs82, 256;
	or.b32  	%r181, %r179, %r180;
	bfe.u32 	%r182, %r168, 24, 8;
	or.b32  	%r183, %r181, %r182;
	shl.b32 	%r184, %r172, 24;
	shl.b32 	%r185, %r171, 16;
	and.b32  	%r186, %r185, 16711680;
	or.b32  	%r187, %r186, %r184;
	and.b16  	%rs83, %rs80, 255;
	mul.wide.u16 	%r188, %rs83, 256;
	or.b32  	%r189, %r187, %r188;
	bfe.u32 	%r190, %r169, 24, 8;
	or.b32  	%r191, %r189, %r190;
	st.local.v4.u32 	[%rd2], {%r159, %r167, %r183, %r191};
	ld.local.v2.b32 	{%r192, %r193}, [%rd5+16];
	bfe.u32 	%r194, %r193, 16, 8;
	cvt.u16.u32 	%rs84, %r194;
	bfe.u32 	%r195, %r193, 8, 8;
	bfe.u32 	%r196, %r193, 0, 8;
	bfe.u32 	%r197, %r192, 16, 8;
	cvt.u16.u32 	%rs85, %r197;
	bfe.u32 	%r198, %r192, 8, 8;
	bfe.u32 	%r199, %r192, 0, 8;
	shl.b32 	%r200, %r199, 24;
	shl.b32 	%r201, %r198, 16;
	and.b32  	%r202, %r201, 16711680;
	or.b32  	%r203, %r202, %r200;
	and.b16  	%rs86, %rs85, 255;
	mul.wide.u16 	%r204, %rs86, 256;
	or.b32  	%r205, %r203, %r204;
	bfe.u32 	%r206, %r192, 24, 8;
	or.b32  	%r207, %r205, %r206;
	shl.b32 	%r208, %r196, 24;
	shl.b32 	%r209, %r195, 16;
	and.b32  	%r210, %r209, 16711680;
	or.b32  	%r211, %r210, %r208;
	and.b16  	%rs87, %rs84, 255;
	mul.wide.u16 	%r212, %rs87, 256;
	or.b32  	%r213, %r211, %r212;
	bfe.u32 	%r214, %r193, 24, 8;
	or.b32  	%r215, %r213, %r214;
	ld.local.v2.b32 	{%r216, %r217}, [%rd5+24];
	bfe.u32 	%r218, %r217, 16, 8;
	cvt.u16.u32 	%rs88, %r218;
	bfe.u32 	%r219, %r217, 8, 8;
	bfe.u32 	%r220, %r217, 0, 8;
	bfe.u32 	%r221, %r216, 16, 8;
	cvt.u16.u32 	%rs89, %r221;
	bfe.u32 	%r222, %r216, 8, 8;
	bfe.u32 	%r223, %r216, 0, 8;
	shl.b32 	%r224, %r223, 24;
	shl.b32 	%r225, %r222, 16;
	and.b32  	%r226, %r225, 16711680;
	or.b32  	%r227, %r226, %r224;
	and.b16  	%rs90, %rs89, 255;
	mul.wide.u16 	%r228, %rs90, 256;
	or.b32  	%r229, %r227, %r228;
	bfe.u32 	%r230, %r216, 24, 8;
	or.b32  	%r231, %r229, %r230;
	shl.b32 	%r232, %r220, 24;
	shl.b32 	%r233, %r219, 16;
	and.b32  	%r234, %r233, 16711680;
	or.b32  	%r235, %r234, %r232;
	and.b16  	%rs91, %rs88, 255;
	mul.wide.u16 	%r236, %rs91, 256;
	or.b32  	%r237, %r235, %r236;
	bfe.u32 	%r238, %r217, 24, 8;
	or.b32  	%r239, %r237, %r238;
	st.local.v4.u32 	[%rd2+16], {%r207, %r215, %r231, %r239};
	ld.local.v2.b32 	{%r240, %r241}, [%rd5+32];
	bfe.u32 	%r242, %r241, 16, 8;
	cvt.u16.u32 	%rs92, %r242;
	bfe.u32 	%r243, %r241, 8, 8;
	bfe.u32 	%r244, %r241, 0, 8;
	bfe.u32 	%r245, %r240, 16, 8;
	cvt.u16.u32 	%rs93, %r245;
	bfe.u32 	%r246, %r240, 8, 8;
	bfe.u32 	%r247, %r240, 0, 8;
	shl.b32 	%r248, %r247, 24;
	shl.b32 	%r249, %r246, 16;
	and.b32  	%r250, %r249, 16711680;
	or.b32  	%r251, %r250, %r248;
	and.b16  	%rs94, %rs93, 255;
	mul.wide.u16 	%r252, %rs94, 256;
	or.b32  	%r253, %r251, %r252;
	bfe.u32 	%r254, %r240, 24, 8;
	or.b32  	%r255, %r253, %r254;
	shl.b32 	%r256, %r244, 24;
	shl.b32 	%r257, %r243, 16;
	and.b32  	%r258, %r257, 16711680;
	or.b32  	%r259, %r258, %r256;
	and.b16  	%rs95, %rs92, 255;
	mul.wide.u16 	%r260, %rs95, 256;
	or.b32  	%r261, %r259, %r260;
	bfe.u32 	%r262, %r241, 24, 8;
	or.b32  	%r263, %r261, %r262;
	ld.local.v2.b32 	{%r264, %r265}, [%rd5+40];
	bfe.u32 	%r266, %r265, 16, 8;
	cvt.u16.u32 	%rs96, %r266;
	bfe.u32 	%r267, %r265, 8, 8;
	bfe.u32 	%r268, %r265, 0, 8;
	bfe.u32 	%r269, %r264, 16, 8;
	cvt.u16.u32 	%rs97, %r269;
	bfe.u32 	%r270, %r264, 8, 8;
	bfe.u32 	%r271, %r264, 0, 8;
	shl.b32 	%r272, %r271, 24;
	shl.b32 	%r273, %r270, 16;
	and.b32  	%r274, %r273, 16711680;
	or.b32  	%r275, %r274, %r272;
	and.b16  	%rs98, %rs97, 255;
	mul.wide.u16 	%r276, %rs98, 256;
	or.b32  	%r277, %r275, %r276;
	bfe.u32 	%r278, %r264, 24, 8;
	or.b32  	%r279, %r277, %r278;
	shl.b32 	%r280, %r268, 24;
	shl.b32 	%r281, %r267, 16;
	and.b32  	%r282, %r281, 16711680;
	or.b32  	%r283, %r282, %r280;
	and.b16  	%rs99, %rs96, 255;
	mul.wide.u16 	%r284, %rs99, 256;
	or.b32  	%r285, %r283, %r284;
	bfe.u32 	%r286, %r265, 24, 8;
	or.b32  	%r287, %r285, %r286;
	st.local.v4.u32 	[%rd2+32], {%r255, %r263, %r279, %r287};
	ld.local.v2.b32 	{%r288, %r289}, [%rd5+48];
	bfe.u32 	%r290, %r289, 16, 8;
	cvt.u16.u32 	%rs100, %r290;
	bfe.u32 	%r291, %r289, 8, 8;
	bfe.u32 	%r292, %r289, 0, 8;
	bfe.u32 	%r293, %r288, 16, 8;
	cvt.u16.u32 	%rs101, %r293;
	bfe.u32 	%r294, %r288, 8, 8;
	bfe.u32 	%r295, %r288, 0, 8;
	shl.b32 	%r296, %r295, 24;
	shl.b32 	%r297, %r294, 16;
	and.b32  	%r298, %r297, 16711680;
	or.b32  	%r299, %r298, %r296;
	and.b16  	%rs102, %rs101, 255;
	mul.wide.u16 	%r300, %rs102, 256;
	or.b32  	%r301, %r299, %r300;
	bfe.u32 	%r302, %r288, 24, 8;
	or.b32  	%r303, %r301, %r302;
	shl.b32 	%r304, %r292, 24;
	shl.b32 	%r305, %r291, 16;
	and.b32  	%r306, %r305, 16711680;
	or.b32  	%r307, %r306, %r304;
	and.b16  	%rs103, %rs100, 255;
	mul.wide.u16 	%r308, %rs103, 256;
	or.b32  	%r309, %r307, %r308;
	bfe.u32 	%r310, %r289, 24, 8;
	or.b32  	%r311, %r309, %r310;
	ld.local.v2.b32 	{%r312, %r313}, [%rd5+56];
	bfe.u32 	%r314, %r313, 16, 8;
	cvt.u16.u32 	%rs104, %r314;
	bfe.u32 	%r315, %r313, 8, 8;
	bfe.u32 	%r316, %r313, 0, 8;
	bfe.u32 	%r317, %r312, 16, 8;
	cvt.u16.u32 	%rs105, %r317;
	bfe.u32 	%r318, %r312, 8, 8;
	bfe.u32 	%r319, %r312, 0, 8;
	shl.b32 	%r320, %r319, 24;
	shl.b32 	%r321, %r318, 16;
	and.b32  	%r322, %r321, 16711680;
	or.b32  	%r323, %r322, %r320;
	and.b16  	%rs106, %rs105, 255;
	mul.wide.u16 	%r324, %rs106, 256;
	or.b32  	%r325, %r323, %r324;
	bfe.u32 	%r326, %r312, 24, 8;
	or.b32  	%r327, %r325, %r326;
	shl.b32 	%r328, %r316, 24;
	shl.b32 	%r329, %r315, 16;
	and.b32  	%r330, %r329, 16711680;
	or.b32  	%r331, %r330, %r328;
	and.b16  	%rs107, %rs104, 255;
	mul.wide.u16 	%r332, %rs107, 256;
	or.b32  	%r333, %r331, %r332;
	bfe.u32 	%r334, %r313, 24, 8;
	or.b32  	%r335, %r333, %r334;
	st.local.v4.u32 	[%rd2+48], {%r303, %r311, %r327, %r335};
	mov.b16 	%rs243, 16;
$L__BB0_16:
	and.b16  	%rs108, %rs243, 255;
	cvt.u32.u16 	%r336, %rs243;
	and.b32  	%r337, %r336, 255;
	mul.wide.u32 	%rd85, %r337, 4;
	add.s64 	%rd86, %rd85, %rd2;
	.pragma "used_bytes_mask 65295";
	ld.local.v4.u32 	{%r338, %r339, %r340, %r341}, [%rd86+-16];
	shf.l.wrap.b32 	%r342, %r340, %r340, 15;
	shf.l.wrap.b32 	%r343, %r340, %r340, 13;
	xor.b32  	%r344, %r342, %r343;
	shr.u32 	%r345, %r340, 10;
	xor.b32  	%r346, %r344, %r345;
	ld.local.u32 	%r347, [%rd86+-28];
	add.s32 	%r348, %r346, %r347;
	ld.local.v4.u32 	{%r349, %r350, %r351, %r352}, [%rd86+-64];
	shf.l.wrap.b32 	%r353, %r350, %r350, 25;
	shf.l.wrap.b32 	%r354, %r350, %r350, 14;
	xor.b32  	%r355, %r353, %r354;
	shr.u32 	%r356, %r350, 3;
	xor.b32  	%r357, %r355, %r356;
	add.s32 	%r358, %r348, %r349;
	add.s32 	%r359, %r358, %r357;
	shf.l.wrap.b32 	%r360, %r341, %r341, 15;
	shf.l.wrap.b32 	%r361, %r341, %r341, 13;
	xor.b32  	%r362, %r360, %r361;
	shr.u32 	%r363, %r341, 10;
	xor.b32  	%r364, %r362, %r363;
	ld.local.v2.u32 	{%r365, %r366}, [%rd86+-24];
	add.s32 	%r367, %r364, %r365;
	shf.l.wrap.b32 	%r368, %r351, %r351, 25;
	shf.l.wrap.b32 	%r369, %r351, %r351, 14;
	xor.b32  	%r370, %r368, %r369;
	shr.u32 	%r371, %r351, 3;
	xor.b32  	%r372, %r370, %r371;
	add.s32 	%r373, %r367, %r350;
	add.s32 	%r374, %r373, %r372;
	shf.l.wrap.b32 	%r375, %r359, %r359, 15;
	shf.l.wrap.b32 	%r376, %r359, %r359, 13;
	xor.b32  	%r377, %r375, %r376;
	shr.u32 	%r378, %r359, 10;
	xor.b32  	%r379, %r377, %r378;
	add.s32 	%r380, %r379, %r366;
	shf.l.wrap.b32 	%r381, %r352, %r352, 25;
	shf.l.wrap.b32 	%r382, %r352, %r352, 14;
	xor.b32  	%r383, %r381, %r382;
	shr.u32 	%r384, %r352, 3;
	xor.b32  	%r385, %r383, %r384;
	add.s32 	%r386, %r380, %r351;
	add.s32 	%r387, %r386, %r385;
	shf.l.wrap.b32 	%r388, %r374, %r374, 15;
	shf.l.wrap.b32 	%r389, %r374, %r374, 13;
	xor.b32  	%r390, %r388, %r389;
	shr.u32 	%r391, %r374, 10;
	xor.b32  	%r392, %r390, %r391;
	add.s32 	%r393, %r392, %r338;
	ld.local.u32 	%r394, [%rd86+-48];
	shf.l.wrap.b32 	%r395, %r394, %r394, 25;
	shf.l.wrap.b32 	%r396, %r394, %r394, 14;
	xor.b32  	%r397, %r395, %r396;
	shr.u32 	%r398, %r394, 3;
	xor.b32  	%r399, %r397, %r398;
	add.s32 	%r400, %r393, %r352;
	add.s32 	%r401, %r400, %r399;
	st.local.v4.u32 	[%rd86], {%r359, %r374, %r387, %r401};
	add.s16 	%rs243, %rs243, 4;
	setp.lt.u16 	%p13, %rs108, 60;
	@%p13 bra 	$L__BB0_16;
	ld.local.v2.u32 	{%r4, %r5}, [%rd5+80];
	ld.local.v2.u32 	{%r6, %r7}, [%rd5+88];
	ld.local.v2.u32 	{%r8, %r9}, [%rd5+96];
	ld.local.v2.u32 	{%r10, %r11}, [%rd5+104];
	mov.b16 	%rs244, 0;
	mov.u32 	%r1227, %r7;
	mov.u32 	%r1228, %r11;
	mov.u32 	%r1229, %r10;
	mov.u32 	%r1230, %r9;
	mov.u32 	%r1231, %r8;
	mov.u32 	%r1232, %r6;
	mov.u32 	%r1233, %r5;
	mov.u32 	%r1234, %r4;
$L__BB0_18:
	or.b32  	%r402, %r1232, %r1233;
	and.b32  	%r403, %r402, %r1234;
	and.b32  	%r404, %r1232, %r1233;
	or.b32  	%r405, %r403, %r404;
	shf.l.wrap.b32 	%r406, %r1234, %r1234, 30;
	shf.l.wrap.b32 	%r407, %r1234, %r1234, 19;
	xor.b32  	%r408, %r407, %r406;
	shf.l.wrap.b32 	%r409, %r1234, %r1234, 10;
	xor.b32  	%r410, %r408, %r409;
	and.b32  	%r411, %r1230, %r1231;
	not.b32 	%r412, %r1231;
	and.b32  	%r413, %r1229, %r412;
	or.b32  	%r414, %r413, %r411;
	shf.l.wrap.b32 	%r415, %r1231, %r1231, 26;
	shf.l.wrap.b32 	%r416, %r1231, %r1231, 21;
	xor.b32  	%r417, %r415, %r416;
	shf.l.wrap.b32 	%r418, %r1231, %r1231, 7;
	xor.b32  	%r419, %r417, %r418;
	and.b16  	%rs110, %rs244, 255;
	cvt.u32.u16 	%r420, %rs244;
	and.b32  	%r421, %r420, 255;
	mul.wide.u32 	%rd87, %r421, 4;
	add.s64 	%rd88, %rd2, %rd87;
	ld.local.v4.u32 	{%r422, %r423, %r424, %r425}, [%rd88];
	add.s64 	%rd90, %rd89, %rd87;
	ld.const.u32 	%r426, [%rd90];
	add.s32 	%r427, %r419, %r422;
	add.s32 	%r428, %r427, %r426;
	add.s32 	%r429, %r428, %r414;
	add.s32 	%r430, %r429, %r1228;
	add.s32 	%r431, %r410, %r405;
	add.s32 	%r20, %r431, %r430;
	add.s32 	%r1228, %r430, %r1227;
	or.b32  	%r432, %r1233, %r1234;
	and.b32  	%r433, %r432, %r20;
	and.b32  	%r434, %r1233, %r1234;
	or.b32  	%r435, %r433, %r434;
	shf.l.wrap.b32 	%r436, %r20, %r20, 30;
	shf.l.wrap.b32 	%r437, %r20, %r20, 19;
	xor.b32  	%r438, %r437, %r436;
	shf.l.wrap.b32 	%r439, %r20, %r20, 10;
	xor.b32  	%r440, %r438, %r439;
	and.b32  	%r441, %r1231, %r1228;
	not.b32 	%r442, %r1228;
	and.b32  	%r443, %r1230, %r442;
	or.b32  	%r444, %r443, %r441;
	shf.l.wrap.b32 	%r445, %r1228, %r1228, 26;
	shf.l.wrap.b32 	%r446, %r1228, %r1228, 21;
	xor.b32  	%r447, %r445, %r446;
	shf.l.wrap.b32 	%r448, %r1228, %r1228, 7;
	xor.b32  	%r449, %r447, %r448;
	ld.const.u32 	%r450, [%rd90+4];
	add.s32 	%r451, %r449, %r423;
	add.s32 	%r452, %r451, %r450;
	add.s32 	%r453, %r452, %r444;
	add.s32 	%r454, %r453, %r1229;
	add.s32 	%r455, %r440, %r435;
	add.s32 	%r22, %r455, %r454;
	add.s32 	%r1229, %r454, %r1232;
	or.b32  	%r456, %r1234, %r20;
	and.b32  	%r457, %r456, %r22;
	and.b32  	%r458, %r1234, %r20;
	or.b32  	%r459, %r457, %r458;
	shf.l.wrap.b32 	%r460, %r22, %r22, 30;
	shf.l.wrap.b32 	%r461, %r22, %r22, 19;
	xor.b32  	%r462, %r461, %r460;
	shf.l.wrap.b32 	%r463, %r22, %r22, 10;
	xor.b32  	%r464, %r462, %r463;
	and.b32  	%r465, %r1228, %r1229;
	not.b32 	%r466, %r1229;
	and.b32  	%r467, %r1231, %r466;
	or.b32  	%r468, %r467, %r465;
	shf.l.wrap.b32 	%r469, %r1229, %r1229, 26;
	shf.l.wrap.b32 	%r470, %r1229, %r1229, 21;
	xor.b32  	%r471, %r469, %r470;
	shf.l.wrap.b32 	%r472, %r1229, %r1229, 7;
	xor.b32  	%r473, %r471, %r472;
	ld.const.u32 	%r474, [%rd90+8];
	add.s32 	%r475, %r473, %r424;
	add.s32 	%r476, %r475, %r474;
	add.s32 	%r477, %r476, %r468;
	add.s32 	%r478, %r477, %r1230;
	add.s32 	%r479, %r464, %r459;
	add.s32 	%r24, %r479, %r478;
	add.s32 	%r1230, %r478, %r1233;
	or.b32  	%r480, %r20, %r22;
	and.b32  	%r481, %r480, %r24;
	and.b32  	%r482, %r20, %r22;
	or.b32  	%r483, %r481, %r482;
	shf.l.wrap.b32 	%r484, %r24, %r24, 30;
	shf.l.wrap.b32 	%r485, %r24, %r24, 19;
	xor.b32  	%r486, %r485, %r484;
	shf.l.wrap.b32 	%r487, %r24, %r24, 10;
	xor.b32  	%r488, %r486, %r487;
	and.b32  	%r489, %r1229, %r1230;
	not.b32 	%r490, %r1230;
	and.b32  	%r491, %r1228, %r490;
	or.b32  	%r492, %r491, %r489;
	shf.l.wrap.b32 	%r493, %r1230, %r1230, 26;
	shf.l.wrap.b32 	%r494, %r1230, %r1230, 21;
	xor.b32  	%r495, %r493, %r494;
	shf.l.wrap.b32 	%r496, %r1230, %r1230, 7;
	xor.b32  	%r497, %r495, %r496;
	ld.const.u32 	%r498, [%rd90+12];
	add.s32 	%r499, %r497, %r425;
	add.s32 	%r500, %r499, %r498;
	add.s32 	%r501, %r500, %r492;
	add.s32 	%r502, %r501, %r1231;
	add.s32 	%r503, %r488, %r483;
	add.s32 	%r26, %r503, %r502;
	add.s32 	%r1231, %r502, %r1234;
	add.s16 	%rs244, %rs244, 4;
	setp.lt.u16 	%p14, %rs110, 60;
	mov.u32 	%r1227, %r20;
	mov.u32 	%r1232, %r22;
	mov.u32 	%r1233, %r24;
	mov.u32 	%r1234, %r26;
	@%p14 bra 	$L__BB0_18;
	add.s32 	%r505, %r4, %r26;
	add.s32 	%r506, %r5, %r24;
	st.local.v2.u32 	[%rd5+80], {%r505, %r506};
	add.s32 	%r507, %r6, %r22;
	add.s32 	%r508, %r7, %r20;
	st.local.v2.u32 	[%rd5+88], {%r507, %r508};
	add.s32 	%r509, %r8, %r1231;
	add.s32 	%r510, %r9, %r1230;
	st.local.v2.u32 	[%rd5+96], {%r509, %r510};
	add.s32 	%r511, %r10, %r1229;
	add.s32 	%r512, %r11, %r1228;
	st.local.v2.u32 	[%rd5+104], {%r511, %r512};
	ld.local.u64 	%rd91, [%rd5+72];
	add.s64 	%rd92, %rd91, 512;
	st.local.u64 	[%rd5+72], %rd92;
	mov.b32 	%r1226, 0;
	st.local.u32 	[%rd5+64], %r1226;
$L__BB0_20:
	add.s64 	%rd128, %rd128, 1;
	setp.ne.s64 	%p15, %rd128, %rd126;
	@%p15 bra 	$L__BB0_14;
$L__BB0_21:
	cvt.u64.u32 	%rd130, %r1226;
	setp.lt.u32 	%p16, %r1226, 56;
	add.s64 	%rd93, %rd5, %rd130;
	mov.b16 	%rs111, 128;
	st.local.u8 	[%rd93], %rs111;
	add.s64 	%rd132, %rd130, 1;
	selp.b64 	%rd27, 56, 64, %p16;
	setp.ge.u64 	%p17, %rd132, %rd27;
	@%p17 bra 	$L__BB0_35;
	not.b64 	%rd28, %rd130;
	add.s64 	%rd29, %rd27, %rd28;
	sub.s64 	%rd94, %rd27, %rd130;
	add.s64 	%rd95, %rd94, -2;
	and.b64  	%rd30, %rd29, 15;
	setp.lt.u64 	%p18, %rd95, 15;
	@%p18 bra 	$L__BB0_26;
	and.b64  	%rd129, %rd29, -16;
$L__BB0_24:
	.pragma "nounroll";
	add.s64 	%rd96, %rd5, %rd130;
	mov.b16 	%rs112, 0;
	st.local.u8 	[%rd96+1], %rs112;
	st.local.u8 	[%rd96+2], %rs112;
	st.local.u8 	[%rd96+3], %rs112;
	st.local.u8 	[%rd96+4], %rs112;
	st.local.u8 	[%rd96+5], %rs112;
	st.local.u8 	[%rd96+6], %rs112;
	st.local.u8 	[%rd96+7], %rs112;
	st.local.u8 	[%rd96+8], %rs112;
	st.local.u8 	[%rd96+9], %rs112;
	st.local.u8 	[%rd96+10], %rs112;
	st.local.u8 	[%rd96+11], %rs112;
	st.local.u8 	[%rd96+12], %rs112;
	st.local.u8 	[%rd96+13], %rs112;
	st.local.u8 	[%rd96+14], %rs112;
	st.local.u8 	[%rd96+15], %rs112;
	st.local.u8 	[%rd96+16], %rs112;
	add.s64 	%rd130, %rd130, 16;
	add.s64 	%rd129, %rd129, -16;
	setp.ne.s64 	%p19, %rd129, 0;
	@%p19 bra 	$L__BB0_24;
	add.s64 	%rd132, %rd130, 1;
$L__BB0_26:
	setp.eq.s64 	%p20, %rd30, 0;
	@%p20 bra 	$L__BB0_35;
	and.b64  	%rd38, %rd28, 7;
	setp.lt.u64 	%p21, %rd30, 8;
	@%p21 bra 	$L__BB0_29;
	add.s64 	%rd97, %rd5, %rd132;
	mov.b16 	%rs113, 0;
	st.local.u8 	[%rd97], %rs113;
	st.local.u8 	[%rd97+1], %rs113;
	st.local.u8 	[%rd97+2], %rs113;
	st.local.u8 	[%rd97+3], %rs113;
	st.local.u8 	[%rd97+4], %rs113;
	st.local.u8 	[%rd97+5], %rs113;
	st.local.u8 	[%rd97+6], %rs113;
	st.local.u8 	[%rd97+7], %rs113;
	add.s64 	%rd132, %rd132, 8;
$L__BB0_29:
	setp.eq.s64 	%p22, %rd38, 0;
	@%p22 bra 	$L__BB0_35;
	and.b64  	%rd134, %rd28, 3;
	setp.lt.u64 	%p23, %rd38, 4;
	@%p23 bra 	$L__BB0_32;
	add.s64 	%rd98, %rd5, %rd132;
	mov.b16 	%rs114, 0;
	st.local.u8 	[%rd98], %rs114;
	st.local.u8 	[%rd98+1], %rs114;
	st.local.u8 	[%rd98+2], %rs114;
	st.local.u8 	[%rd98+3], %rs114;
	add.s64 	%rd132, %rd132, 4;
$L__BB0_32:
	setp.eq.s64 	%p24, %rd134, 0;
	@%p24 bra 	$L__BB0_35;
	add.s64 	%rd135, %rd5, %rd132;
$L__BB0_34:
	.pragma "nounroll";
	mov.b16 	%rs115, 0;
	st.local.u8 	[%rd135], %rs115;
	add.s64 	%rd135, %rd135, 1;
	add.s64 	%rd134, %rd134, -1;
	setp.ne.s64 	%p25, %rd134, 0;
	@%p25 bra 	$L__BB0_34;
$L__BB0_35:
	ld.local.u32 	%r30, [%rd5+64];
	setp.gt.u32 	%p26, %r30, 55;
	ld.local.u8 	%rs11, [%rd5];
	@%p26 bra 	$L__BB0_37;
	ld.local.u8 	%r513, [%rd5+1];
	ld.local.v2.u8 	{%rs116, %rs117}, [%rd5+2];
	ld.local.u32 	%r514, [%rd5+4];
	bfe.u32 	%r515, %r514, 0, 8;
	bfe.u32 	%r516, %r514, 8, 8;
	bfe.u32 	%r517, %r514, 16, 8;
	cvt.u16.u32 	%rs118, %r517;
	ld.local.v2.b32 	{%r518, %r519}, [%rd5+8];
	bfe.u32 	%r520, %r519, 16, 8;
	cvt.u16.u32 	%rs119, %r520;
	bfe.u32 	%r521, %r519, 8, 8;
	bfe.u32 	%r522, %r519, 0, 8;
	bfe.u32 	%r523, %r518, 16, 8;
	cvt.u16.u32 	%rs120, %r523;
	bfe.u32 	%r524, %r518, 8, 8;
	bfe.u32 	%r525, %r518, 0, 8;
	ld.local.v2.b32 	{%r526, %r527}, [%rd5+16];
	bfe.u32 	%r528, %r527, 16, 8;
	cvt.u16.u32 	%rs121, %r528;
	bfe.u32 	%r529, %r527, 8, 8;
	bfe.u32 	%r530, %r527, 0, 8;
	bfe.u32 	%r531, %r526, 16, 8;
	cvt.u16.u32 	%rs122, %r531;
	bfe.u32 	%r532, %r526, 8, 8;
	bfe.u32 	%r533, %r526, 0, 8;
	ld.local.v2.b32 	{%r534, %r535}, [%rd5+24];
	bfe.u32 	%r536, %r535, 16, 8;
	cvt.u16.u32 	%rs123, %r536;
	bfe.u32 	%r537, %r535, 8, 8;
	bfe.u32 	%r538, %r535, 0, 8;
	bfe.u32 	%r539, %r534, 16, 8;
	cvt.u16.u32 	%rs124, %r539;
	bfe.u32 	%r540, %r534, 8, 8;
	bfe.u32 	%r541, %r534, 0, 8;
	ld.local.v2.b32 	{%r542, %r543}, [%rd5+32];
	bfe.u32 	%r544, %r543, 16, 8;
	cvt.u16.u32 	%rs125, %r544;
	bfe.u32 	%r545, %r543, 8, 8;
	bfe.u32 	%r546, %r543, 0, 8;
	bfe.u32 	%r547, %r542, 16, 8;
	cvt.u16.u32 	%rs126, %r547;
	bfe.u32 	%r548, %r542, 8, 8;
	bfe.u32 	%r549, %r542, 0, 8;
	ld.local.v2.b32 	{%r550, %r551}, [%rd5+40];
	bfe.u32 	%r552, %r551, 16, 8;
	cvt.u16.u32 	%rs127, %r552;
	bfe.u32 	%r553, %r551, 8, 8;
	bfe.u32 	%r554, %r551, 0, 8;
	bfe.u32 	%r555, %r550, 16, 8;
	cvt.u16.u32 	%rs128, %r555;
	bfe.u32 	%r556, %r550, 8, 8;
	bfe.u32 	%r557, %r550, 0, 8;
	ld.local.v2.b32 	{%r558, %r559}, [%rd5+48];
	bfe.u32 	%r560, %r559, 16, 8;
	cvt.u16.u32 	%rs129, %r560;
	bfe.u32 	%r561, %r559, 8, 8;
	bfe.u32 	%r562, %r559, 0, 8;
	bfe.u32 	%r563, %r558, 16, 8;
	cvt.u16.u32 	%rs130, %r563;
	bfe.u32 	%r564, %r558, 8, 8;
	bfe.u32 	%r565, %r558, 0, 8;
	cvt.u32.u16 	%r566, %rs11;
	shl.b32 	%r567, %r566, 24;
	shl.b32 	%r568, %r513, 16;
	or.b32  	%r569, %r568, %r567;
	mul.wide.u16 	%r570, %rs116, 256;
	or.b32  	%r571, %r569, %r570;
	cvt.u32.u16 	%r572, %rs117;
	or.b32  	%r1245, %r571, %r572;
	shl.b32 	%r573, %r515, 24;
	shl.b32 	%r574, %r516, 16;
	and.b32  	%r575, %r574, 16711680;
	or.b32  	%r576, %r575, %r573;
	and.b16  	%rs131, %rs118, 255;
	mul.wide.u16 	%r577, %rs131, 256;
	or.b32  	%r578, %r576, %r577;
	bfe.u32 	%r579, %r514, 24, 8;
	or.b32  	%r1246, %r578, %r579;
	shl.b32 	%r580, %r525, 24;
	shl.b32 	%r581, %r524, 16;
	and.b32  	%r582, %r581, 16711680;
	or.b32  	%r583, %r582, %r580;
	and.b16  	%rs132, %rs120, 255;
	mul.wide.u16 	%r584, %rs132, 256;
	or.b32  	%r585, %r583, %r584;
	bfe.u32 	%r586, %r518, 24, 8;
	or.b32  	%r1247, %r585, %r586;
	shl.b32 	%r587, %r522, 24;
	shl.b32 	%r588, %r521, 16;
	and.b32  	%r589, %r588, 16711680;
	or.b32  	%r590, %r589, %r587;
	and.b16  	%rs133, %rs119, 255;
	mul.wide.u16 	%r591, %rs133, 256;
	or.b32  	%r592, %r590, %r591;
	bfe.u32 	%r593, %r519, 24, 8;
	or.b32  	%r1248, %r592, %r593;
	shl.b32 	%r594, %r533, 24;
	shl.b32 	%r595, %r532, 16;
	and.b32  	%r596, %r595, 16711680;
	or.b32  	%r597, %r596, %r594;
	and.b16  	%rs134, %rs122, 255;
	mul.wide.u16 	%r598, %rs134, 256;
	or.b32  	%r599, %r597, %r598;
	bfe.u32 	%r600, %r526, 24, 8;
	or.b32  	%r1249, %r599, %r600;
	shl.b32 	%r601, %r530, 24;
	shl.b32 	%r602, %r529, 16;
	and.b32  	%r603, %r602, 16711680;
	or.b32  	%r604, %r603, %r601;
	and.b16  	%rs135, %rs121, 255;
	mul.wide.u16 	%r605, %rs135, 256;
	or.b32  	%r606, %r604, %r605;
	bfe.u32 	%r607, %r527, 24, 8;
	or.b32  	%r1250, %r606, %r607;
	shl.b32 	%r608, %r541, 24;
	shl.b32 	%r609, %r540, 16;
	and.b32  	%r610, %r609, 16711680;
	or.b32  	%r611, %r610, %r608;
	and.b16  	%rs136, %rs124, 255;
	mul.wide.u16 	%r612, %rs136, 256;
	or.b32  	%r613, %r611, %r612;
	bfe.u32 	%r614, %r534, 24, 8;
	or.b32  	%r1251, %r613, %r614;
	shl.b32 	%r615, %r538, 24;
	shl.b32 	%r616, %r537, 16;
	and.b32  	%r617, %r616, 16711680;
	or.b32  	%r618, %r617, %r615;
	and.b16  	%rs137, %rs123, 255;
	mul.wide.u16 	%r619, %rs137, 256;
	or.b32  	%r620, %r618, %r619;
	bfe.u32 	%r621, %r535, 24, 8;
	or.b32  	%r1252, %r620, %r621;
	shl.b32 	%r622, %r549, 24;
	shl.b32 	%r623, %r548, 16;
	and.b32  	%r624, %r623, 16711680;
	or.b32  	%r625, %r624, %r622;
	and.b16  	%rs138, %rs126, 255;
	mul.wide.u16 	%r626, %rs138, 256;
	or.b32  	%r627, %r625, %r626;
	bfe.u32 	%r628, %r542, 24, 8;
	or.b32  	%r1253, %r627, %r628;
	shl.b32 	%r629, %r546, 24;
	shl.b32 	%r630, %r545, 16;
	and.b32  	%r631, %r630, 16711680;
	or.b32  	%r632, %r631, %r629;
	and.b16  	%rs139, %rs125, 255;
	mul.wide.u16 	%r633, %rs139, 256;
	or.b32  	%r634, %r632, %r633;
	bfe.u32 	%r635, %r543, 24, 8;
	or.b32  	%r1254, %r634, %r635;
	shl.b32 	%r636, %r557, 24;
	shl.b32 	%r637, %r556, 16;
	and.b32  	%r638, %r637, 16711680;
	or.b32  	%r639, %r638, %r636;
	and.b16  	%rs140, %rs128, 255;
	mul.wide.u16 	%r640, %rs140, 256;
	or.b32  	%r641, %r639, %r640;
	bfe.u32 	%r642, %r550, 24, 8;
	or.b32  	%r1255, %r641, %r642;
	shl.b32 	%r643, %r554, 24;
	shl.b32 	%r644, %r553, 16;
	and.b32  	%r645, %r644, 16711680;
	or.b32  	%r646, %r645, %r643;
	and.b16  	%rs141, %rs127, 255;
	mul.wide.u16 	%r647, %rs141, 256;
	or.b32  	%r648, %r646, %r647;
	bfe.u32 	%r649, %r551, 24, 8;
	or.b32  	%r1256, %r648, %r649;
	shl.b32 	%r650, %r565, 24;
	shl.b32 	%r651, %r564, 16;
	and.b32  	%r652, %r651, 16711680;
	or.b32  	%r653, %r652, %r650;
	and.b16  	%rs142, %rs130, 255;
	mul.wide.u16 	%r654, %rs142, 256;
	or.b32  	%r655, %r653, %r654;
	bfe.u32 	%r656, %r558, 24, 8;
	or.b32  	%r1257, %r655, %r656;
	shl.b32 	%r657, %r562, 24;
	shl.b32 	%r658, %r561, 16;
	and.b32  	%r659, %r658, 16711680;
	or.b32  	%r660, %r659, %r657;
	and.b16  	%rs143, %rs129, 255;
	mul.wide.u16 	%r661, %rs143, 256;
	or.b32  	%r662, %r660, %r661;
	bfe.u32 	%r663, %r559, 24, 8;
	or.b32  	%r1258, %r662, %r663;
	bra.uni 	$L__BB0_42;
$L__BB0_37:
	cvt.u32.u16 	%r664, %rs11;
	shl.b32 	%r665, %r664, 24;
	ld.local.u8 	%r666, [%rd5+1];
	shl.b32 	%r667, %r666, 16;
	or.b32  	%r668, %r667, %r665;
	ld.local.v2.u8 	{%rs145, %rs146}, [%rd5+2];
	mul.wide.u16 	%r669, %rs145, 256;
	or.b32  	%r670, %r668, %r669;
	cvt.u32.u16 	%r671, %rs146;
	or.b32  	%r672, %r670, %r671;
	ld.local.u32 	%r673, [%rd5+4];
	bfe.u32 	%r674, %r673, 0, 8;
	bfe.u32 	%r675, %r673, 8, 8;
	bfe.u32 	%r676, %r673, 16, 8;
	cvt.u16.u32 	%rs147, %r676;
	shl.b32 	%r677, %r674, 24;
	shl.b32 	%r678, %r675, 16;
	and.b32  	%r679, %r678, 16711680;
	or.b32  	%r680, %r679, %r677;
	and.b16  	%rs148, %rs147, 255;
	mul.wide.u16 	%r681, %rs148, 256;
	or.b32  	%r682, %r680, %r681;
	bfe.u32 	%r683, %r673, 24, 8;
	or.b32  	%r684, %r682, %r683;
	ld.local.v2.b32 	{%r685, %r686}, [%rd5+8];
	bfe.u32 	%r687, %r686, 16, 8;
	cvt.u16.u32 	%rs149, %r687;
	bfe.u32 	%r688, %r686, 8, 8;
	bfe.u32 	%r689, %r686, 0, 8;
	bfe.u32 	%r690, %r685, 16, 8;
	cvt.u16.u32 	%rs150, %r690;
	bfe.u32 	%r691, %r685, 8, 8;
	bfe.u32 	%r692, %r685, 0, 8;
	shl.b32 	%r693, %r692, 24;
	shl.b32 	%r694, %r691, 16;
	and.b32  	%r695, %r694, 16711680;
	or.b32  	%r696, %r695, %r693;
	and.b16  	%rs151, %rs150, 255;
	mul.wide.u16 	%r697, %rs151, 256;
	or.b32  	%r698, %r696, %r697;
	bfe.u32 	%r699, %r685, 24, 8;
	or.b32  	%r700, %r698, %r699;
	shl.b32 	%r701, %r689, 24;
	shl.b32 	%r702, %r688, 16;
	and.b32  	%r703, %r702, 16711680;
	or.b32  	%r704, %r703, %r701;
	and.b16  	%rs152, %rs149, 255;
	mul.wide.u16 	%r705, %rs152, 256;
	or.b32  	%r706, %r704, %r705;
	bfe.u32 	%r707, %r686, 24, 8;
	or.b32  	%r708, %r706, %r707;
	st.local.v4.u32 	[%rd2], {%r672, %r684, %r700, %r708};
	ld.local.v2.b32 	{%r709, %r710}, [%rd5+16];
	bfe.u32 	%r711, %r710, 16, 8;
	cvt.u16.u32 	%rs153, %r711;
	bfe.u32 	%r712, %r710, 8, 8;
	bfe.u32 	%r713, %r710, 0, 8;
	bfe.u32 	%r714, %r709, 16, 8;
	cvt.u16.u32 	%rs154, %r714;
	bfe.u32 	%r715, %r709, 8, 8;
	bfe.u32 	%r716, %r709, 0, 8;
	shl.b32 	%r717, %r716, 24;
	shl.b32 	%r718, %r715, 16;
	and.b32  	%r719, %r718, 16711680;
	or.b32  	%r720, %r719, %r717;
	and.b16  	%rs155, %rs154, 255;
	mul.wide.u16 	%r721, %rs155, 256;
	or.b32  	%r722, %r720, %r721;
	bfe.u32 	%r723, %r709, 24, 8;
	or.b32  	%r724, %r722, %r723;
	shl.b32 	%r725, %r713, 24;
	shl.b32 	%r726, %r712, 16;
	and.b32  	%r727, %r726, 16711680;
	or.b32  	%r728, %r727, %r725;
	and.b16  	%rs156, %rs153, 255;
	mul.wide.u16 	%r729, %rs156, 256;
	or.b32  	%r730, %r728, %r729;
	bfe.u32 	%r731, %r710, 24, 8;
	or.b32  	%r732, %r730, %r731;
	ld.local.v2.b32 	{%r733, %r734}, [%rd5+24];
	bfe.u32 	%r735, %r734, 16, 8;
	cvt.u16.u32 	%rs157, %r735;
	bfe.u32 	%r736, %r734, 8, 8;
	bfe.u32 	%r737, %r734, 0, 8;
	bfe.u32 	%r738, %r733, 16, 8;
	cvt.u16.u32 	%rs158, %r738;
	bfe.u32 	%r739, %r733, 8, 8;
	bfe.u32 	%r740, %r733, 0, 8;
	shl.b32 	%r741, %r740, 24;
	shl.b32 	%r742, %r739, 16;
	and.b32  	%r743, %r742, 16711680;
	or.b32  	%r744, %r743, %r741;
	and.b16  	%rs159, %rs158, 255;
	mul.wide.u16 	%r745, %rs159, 256;
	or.b32  	%r746, %r744, %r745;
	bfe.u32 	%r747, %r733, 24, 8;
	or.b32  	%r748, %r746, %r747;
	shl.b32 	%r749, %r737, 24;
	shl.b32 	%r750, %r736, 16;
	and.b32  	%r751, %r750, 16711680;
	or.b32  	%r752, %r751, %r749;
	and.b16  	%rs160, %rs157, 255;
	mul.wide.u16 	%r753, %rs160, 256;
	or.b32  	%r754, %r752, %r753;
	bfe.u32 	%r755, %r734, 24, 8;
	or.b32  	%r756, %r754, %r755;
	st.local.v4.u32 	[%rd2+16], {%r724, %r732, %r748, %r756};
	ld.local.v2.b32 	{%r757, %r758}, [%rd5+32];
	bfe.u32 	%r759, %r758, 16, 8;
	cvt.u16.u32 	%rs161, %r759;
	bfe.u32 	%r760, %r758, 8, 8;
	bfe.u32 	%r761, %r758, 0, 8;
	bfe.u32 	%r762, %r757, 16, 8;
	cvt.u16.u32 	%rs162, %r762;
	bfe.u32 	%r763, %r757, 8, 8;
	bfe.u32 	%r764, %r757, 0, 8;
	shl.b32 	%r765, %r764, 24;
	shl.b32 	%r766, %r763, 16;
	and.b32  	%r767, %r766, 16711680;
	or.b32  	%r768, %r767, %r765;
	and.b16  	%rs163, %rs162, 255;
	mul.wide.u16 	%r769, %rs163, 256;
	or.b32  	%r770, %r768, %r769;
	bfe.u32 	%r771, %r757, 24, 8;
	or.b32  	%r772, %r770, %r771;
	shl.b32 	%r773, %r761, 24;
	shl.b32 	%r774, %r760, 16;
	and.b32  	%r775, %r774, 16711680;
	or.b32  	%r776, %r775, %r773;
	and.b16  	%rs164, %rs161, 255;
	mul.wide.u16 	%r777, %rs164, 256;
	or.b32  	%r778, %r776, %r777;
	bfe.u32 	%r779, %r758, 24, 8;
	or.b32  	%r780, %r778, %r779;
	ld.local.v2.b32 	{%r781, %r782}, [%rd5+40];
	bfe.u32 	%r783, %r782, 16, 8;
	cvt.u16.u32 	%rs165, %r783;
	bfe.u32 	%r784, %r782, 8, 8;
	bfe.u32 	%r785, %r782, 0, 8;
	bfe.u32 	%r786, %r781, 16, 8;
	cvt.u16.u32 	%rs166, %r786;
	bfe.u32 	%r787, %r781, 8, 8;
	bfe.u32 	%r788, %r781, 0, 8;
	shl.b32 	%r789, %r788, 24;
	shl.b32 	%r790, %r787, 16;
	and.b32  	%r791, %r790, 16711680;
	or.b32  	%r792, %r791, %r789;
	and.b16  	%rs167, %rs166, 255;
	mul.wide.u16 	%r793, %rs167, 256;
	or.b32  	%r794, %r792, %r793;
	bfe.u32 	%r795, %r781, 24, 8;
	or.b32  	%r796, %r794, %r795;
	shl.b32 	%r797, %r785, 24;
	shl.b32 	%r798, %r784, 16;
	and.b32  	%r799, %r798, 16711680;
	or.b32  	%r800, %r799, %r797;
	and.b16  	%rs168, %rs165, 255;
	mul.wide.u16 	%r801, %rs168, 256;
	or.b32  	%r802, %r800, %r801;
	bfe.u32 	%r803, %r782, 24, 8;
	or.b32  	%r804, %r802, %r803;
	st.local.v4.u32 	[%rd2+32], {%r772, %r780, %r796, %r804};
	ld.local.v2.b32 	{%r805, %r806}, [%rd5+48];
	bfe.u32 	%r807, %r806, 16, 8;
	cvt.u16.u32 	%rs169, %r807;
	bfe.u32 	%r808, %r806, 8, 8;
	bfe.u32 	%r809, %r806, 0, 8;
	bfe.u32 	%r810, %r805, 16, 8;
	cvt.u16.u32 	%rs170, %r810;
	bfe.u32 	%r811, %r805, 8, 8;
	bfe.u32 	%r812, %r805, 0, 8;
	shl.b32 	%r813, %r812, 24;
	shl.b32 	%r814, %r811, 16;
	and.b32  	%r815, %r814, 16711680;
	or.b32  	%r816, %r815, %r813;
	and.b16  	%rs171, %rs170, 255;
	mul.wide.u16 	%r817, %rs171, 256;
	or.b32  	%r818, %r816, %r817;
	bfe.u32 	%r819, %r805, 24, 8;
	or.b32  	%r820, %r818, %r819;
	shl.b32 	%r821, %r809, 24;
	shl.b32 	%r822, %r808, 16;
	and.b32  	%r823, %r822, 16711680;
	or.b32  	%r824, %r823, %r821;
	and.b16  	%rs172, %rs169, 255;
	mul.wide.u16 	%r825, %rs172, 256;
	or.b32  	%r826, %r824, %r825;
	bfe.u32 	%r827, %r806, 24, 8;
	or.b32  	%r828, %r826, %r827;
	ld.local.v2.b32 	{%r829, %r830}, [%rd5+56];
	bfe.u32 	%r831, %r830, 16, 8;
	cvt.u16.u32 	%rs173, %r831;
	bfe.u32 	%r832, %r830, 8, 8;
	bfe.u32 	%r833, %r830, 0, 8;
	bfe.u32 	%r834, %r829, 16, 8;
	cvt.u16.u32 	%rs174, %r834;
	bfe.u32 	%r835, %r829, 8, 8;
	bfe.u32 	%r836, %r829, 0, 8;
	shl.b32 	%r837, %r836, 24;
	shl.b32 	%r838, %r835, 16;
	and.b32  	%r839, %r838, 16711680;
	or.b32  	%r840, %r839, %r837;
	and.b16  	%rs175, %rs174, 255;
	mul.wide.u16 	%r841, %rs175, 256;
	or.b32  	%r842, %r840, %r841;
	bfe.u32 	%r843, %r829, 24, 8;
	or.b32  	%r844, %r842, %r843;
	shl.b32 	%r845, %r833, 24;
	shl.b32 	%r846, %r832, 16;
	and.b32  	%r847, %r846, 16711680;
	or.b32  	%r848, %r847, %r845;
	and.b16  	%rs176, %rs173, 255;
	mul.wide.u16 	%r849, %rs176, 256;
	or.b32  	%r850, %r848, %r849;
	bfe.u32 	%r851, %r830, 24, 8;
	or.b32  	%r852, %r850, %r851;
	st.local.v4.u32 	[%rd2+48], {%r820, %r828, %r844, %r852};
	mov.b16 	%rs245, 16;
$L__BB0_38:
	and.b16  	%rs177, %rs245, 255;
	cvt.u32.u16 	%r853, %rs245;
	and.b32  	%r854, %r853, 255;
	mul.wide.u32 	%rd99, %r854, 4;
	add.s64 	%rd100, %rd99, %rd2;
	.pragma "used_bytes_mask 65295";
	ld.local.v4.u32 	{%r855, %r856, %r857, %r858}, [%rd100+-16];
	shf.l.wrap.b32 	%r859, %r857, %r857, 15;
	shf.l.wrap.b32 	%r860, %r857, %r857, 13;
	xor.b32  	%r861, %r859, %r860;
	shr.u32 	%r862, %r857, 10;
	xor.b32  	%r863, %r861, %r862;
	ld.local.u32 	%r864, [%rd100+-28];
	add.s32 	%r865, %r863, %r864;
	ld.local.v4.u32 	{%r866, %r867, %r868, %r869}, [%rd100+-64];
	shf.l.wrap.b32 	%r870, %r867, %r867, 25;
	shf.l.wrap.b32 	%r871, %r867, %r867, 14;
	xor.b32  	%r872, %r870, %r871;
	shr.u32 	%r873, %r867, 3;
	xor.b32  	%r874, %r872, %r873;
	add.s32 	%r875, %r865, %r866;
	add.s32 	%r876, %r875, %r874;
	shf.l.wrap.b32 	%r877, %r858, %r858, 15;
	shf.l.wrap.b32 	%r878, %r858, %r858, 13;
	xor.b32  	%r879, %r877, %r878;
	shr.u32 	%r880, %r858, 10;
	xor.b32  	%r881, %r879, %r880;
	ld.local.v2.u32 	{%r882, %r883}, [%rd100+-24];
	add.s32 	%r884, %r881, %r882;
	shf.l.wrap.b32 	%r885, %r868, %r868, 25;
	shf.l.wrap.b32 	%r886, %r868, %r868, 14;
	xor.b32  	%r887, %r885, %r886;
	shr.u32 	%r888, %r868, 3;
	xor.b32  	%r889, %r887, %r888;
	add.s32 	%r890, %r884, %r867;
	add.s32 	%r891, %r890, %r889;
	shf.l.wrap.b32 	%r892, %r876, %r876, 15;
	shf.l.wrap.b32 	%r893, %r876, %r876, 13;
	xor.b32  	%r894, %r892, %r893;
	shr.u32 	%r895, %r876, 10;
	xor.b32  	%r896, %r894, %r895;
	add.s32 	%r897, %r896, %r883;
	shf.l.wrap.b32 	%r898, %r869, %r869, 25;
	shf.l.wrap.b32 	%r899, %r869, %r869, 14;
	xor.b32  	%r900, %r898, %r899;
	shr.u32 	%r901, %r869, 3;
	xor.b32  	%r902, %r900, %r901;
	add.s32 	%r903, %r897, %r868;
	add.s32 	%r904, %r903, %r902;
	shf.l.wrap.b32 	%r905, %r891, %r891, 15;
	shf.l.wrap.b32 	%r906, %r891, %r891, 13;
	xor.b32  	%r907, %r905, %r906;
	shr.u32 	%r908, %r891, 10;
	xor.b32  	%r909, %r907, %r908;
	add.s32 	%r910, %r909, %r855;
	ld.local.u32 	%r911, [%rd100+-48];
	shf.l.wrap.b32 	%r912, %r911, %r911, 25;
	shf.l.wrap.b32 	%r913, %r911, %r911, 14;
	xor.b32  	%r914, %r912, %r913;
	shr.u32 	%r915, %r911, 3;
	xor.b32  	%r916, %r914, %r915;
	add.s32 	%r917, %r910, %r869;
	add.s32 	%r918, %r917, %r916;
	st.local.v4.u32 	[%rd100], {%r876, %r891, %r904, %r918};
	add.s16 	%rs245, %rs245, 4;
	setp.lt.u16 	%p27, %rs177, 60;
	@%p27 bra 	$L__BB0_38;
	ld.local.v2.u32 	{%r45, %r46}, [%rd5+80];
	ld.local.v2.u32 	{%r47, %r48}, [%rd5+88];
	ld.local.v2.u32 	{%r49, %r50}, [%rd5+96];
	ld.local.v2.u32 	{%r51, %r52}, [%rd5+104];
	mov.b16 	%rs246, 0;
	mov.u64 	%rd103, K;
	mov.u32 	%r1237, %r48;
	mov.u32 	%r1238, %r52;
	mov.u32 	%r1239, %r51;
	mov.u32 	%r1240, %r50;
	mov.u32 	%r1241, %r49;
	mov.u32 	%r1242, %r47;
	mov.u32 	%r1243, %r46;
	mov.u32 	%r1244, %r45;
$L__BB0_40:
	or.b32  	%r919, %r1242, %r1243;
	and.b32  	%r920, %r919, %r1244;
	and.b32  	%r921, %r1242, %r1243;
	or.b32  	%r922, %r920, %r921;
	shf.l.wrap.b32 	%r923, %r1244, %r1244, 30;
	shf.l.wrap.b32 	%r924, %r1244, %r1244, 19;
	xor.b32  	%r925, %r924, %r923;
	shf.l.wrap.b32 	%r926, %r1244, %r1244, 10;
	xor.b32  	%r927, %r925, %r926;
	and.b32  	%r928, %r1240, %r1241;
	not.b32 	%r929, %r1241;
	and.b32  	%r930, %r1239, %r929;
	or.b32  	%r931, %r930, %r928;
	shf.l.wrap.b32 	%r932, %r1241, %r1241, 26;
	shf.l.wrap.b32 	%r933, %r1241, %r1241, 21;
	xor.b32  	%r934, %r932, %r933;
	shf.l.wrap.b32 	%r935, %r1241, %r1241, 7;
	xor.b32  	%r936, %r934, %r935;
	and.b16  	%rs179, %rs246, 255;
	cvt.u32.u16 	%r937, %rs246;
	and.b32  	%r938, %r937, 255;
	mul.wide.u32 	%rd101, %r938, 4;
	add.s64 	%rd102, %rd2, %rd101;
	ld.local.v4.u32 	{%r939, %r940, %r941, %r942}, [%rd102];
	add.s64 	%rd104, %rd103, %rd101;
	ld.const.u32 	%r943, [%rd104];
	add.s32 	%r944, %r936, %r939;
	add.s32 	%r945, %r944, %r943;
	add.s32 	%r946, %r945, %r931;
	add.s32 	%r947, %r946, %r1238;
	add.s32 	%r948, %r927, %r922;
	add.s32 	%r61, %r948, %r947;
	add.s32 	%r1238, %r947, %r1237;
	or.b32  	%r949, %r1243, %r1244;
	and.b32  	%r950, %r949, %r61;
	and.b32  	%r951, %r1243, %r1244;
	or.b32  	%r952, %r950, %r951;
	shf.l.wrap.b32 	%r953, %r61, %r61, 30;
	shf.l.wrap.b32 	%r954, %r61, %r61, 19;
	xor.b32  	%r955, %r954, %r953;
	shf.l.wrap.b32 	%r956, %r61, %r61, 10;
	xor.b32  	%r957, %r955, %r956;
	and.b32  	%r958, %r1241, %r1238;
	not.b32 	%r959, %r1238;
	and.b32  	%r960, %r1240, %r959;
	or.b32  	%r961, %r960, %r958;
	shf.l.wrap.b32 	%r962, %r1238, %r1238, 26;
	shf.l.wrap.b32 	%r963, %r1238, %r1238, 21;
	xor.b32  	%r964, %r962, %r963;
	shf.l.wrap.b32 	%r965, %r1238, %r1238, 7;
	xor.b32  	%r966, %r964, %r965;
	ld.const.u32 	%r967, [%rd104+4];
	add.s32 	%r968, %r966, %r940;
	add.s32 	%r969, %r968, %r967;
	add.s32 	%r970, %r969, %r961;
	add.s32 	%r971, %r970, %r1239;
	add.s32 	%r972, %r957, %r952;
	add.s32 	%r63, %r972, %r971;
	add.s32 	%r1239, %r971, %r1242;
	or.b32  	%r973, %r1244, %r61;
	and.b32  	%r974, %r973, %r63;
	and.b32  	%r975, %r1244, %r61;
	or.b32  	%r976, %r974, %r975;
	shf.l.wrap.b32 	%r977, %r63, %r63, 30;
	shf.l.wrap.b32 	%r978, %r63, %r63, 19;
	xor.b32  	%r979, %r978, %r977;
	shf.l.wrap.b32 	%r980, %r63, %r63, 10;
	xor.b32  	%r981, %r979, %r980;
	and.b32  	%r982, %r1238, %r1239;
	not.b32 	%r983, %r1239;
	and.b32  	%r984, %r1241, %r983;
	or.b32  	%r985, %r984, %r982;
	shf.l.wrap.b32 	%r986, %r1239, %r1239, 26;
	shf.l.wrap.b32 	%r987, %r1239, %r1239, 21;
	xor.b32  	%r988, %r986, %r987;
	shf.l.wrap.b32 	%r989, %r1239, %r1239, 7;
	xor.b32  	%r990, %r988, %r989;
	ld.const.u32 	%r991, [%rd104+8];
	add.s32 	%r992, %r990, %r941;
	add.s32 	%r993, %r992, %r991;
	add.s32 	%r994, %r993, %r985;
	add.s32 	%r995, %r994, %r1240;
	add.s32 	%r996, %r981, %r976;
	add.s32 	%r65, %r996, %r995;
	add.s32 	%r1240, %r995, %r1243;
	or.b32  	%r997, %r61, %r63;
	and.b32  	%r998, %r997, %r65;
	and.b32  	%r999, %r61, %r63;
	or.b32  	%r1000, %r998, %r999;
	shf.l.wrap.b32 	%r1001, %r65, %r65, 30;
	shf.l.wrap.b32 	%r1002, %r65, %r65, 19;
	xor.b32  	%r1003, %r1002, %r1001;
	shf.l.wrap.b32 	%r1004, %r65, %r65, 10;
	xor.b32  	%r1005, %r1003, %r1004;
	and.b32  	%r1006, %r1239, %r1240;
	not.b32 	%r1007, %r1240;
	and.b32  	%r1008, %r1238, %r1007;
	or.b32  	%r1009, %r1008, %r1006;
	shf.l.wrap.b32 	%r1010, %r1240, %r1240, 26;
	shf.l.wrap.b32 	%r1011, %r1240, %r1240, 21;
	xor.b32  	%r1012, %r1010, %r1011;
	shf.l.wrap.b32 	%r1013, %r1240, %r1240, 7;
	xor.b32  	%r1014, %r1012, %r1013;
	ld.const.u32 	%r1015, [%rd104+12];
	add.s32 	%r1016, %r1014, %r942;
	add.s32 	%r1017, %r1016, %r1015;
	add.s32 	%r1018, %r1017, %r1009;
	add.s32 	%r1019, %r1018, %r1241;
	add.s32 	%r1020, %r1005, %r1000;
	add.s32 	%r67, %r1020, %r1019;
	add.s32 	%r1241, %r1019, %r1244;
	add.s16 	%rs246, %rs246, 4;
	setp.lt.u16 	%p28, %rs179, 60;
	mov.u32 	%r1237, %r61;
	mov.u32 	%r1242, %r63;
	mov.u32 	%r1243, %r65;
	mov.u32 	%r1244, %r67;
	@%p28 bra 	$L__BB0_40;
	add.s32 	%r1022, %r45, %r67;
	add.s32 	%r1023, %r46, %r65;
	st.local.v2.u32 	[%rd5+80], {%r1022, %r1023};
	add.s32 	%r1024, %r47, %r63;
	add.s32 	%r1025, %r48, %r61;
	st.local.v2.u32 	[%rd5+88], {%r1024, %r1025};
	add.s32 	%r1026, %r49, %r1241;
	add.s32 	%r1027, %r50, %r1240;
	st.local.v2.u32 	[%rd5+96], {%r1026, %r1027};
	add.s32 	%r1028, %r51, %r1239;
	add.s32 	%r1029, %r52, %r1238;
	st.local.v2.u32 	[%rd5+104], {%r1028, %r1029};
	mov.b32 	%r1245, 0;
	mov.u32 	%r1246, %r1245;
	mov.u32 	%r1247, %r1245;
	mov.u32 	%r1248, %r1245;
	mov.u32 	%r1249, %r1245;
	mov.u32 	%r1250, %r1245;
	mov.u32 	%r1251, %r1245;
	mov.u32 	%r1252, %r1245;
	mov.u32 	%r1253, %r1245;
	mov.u32 	%r1254, %r1245;
	mov.u32 	%r1255, %r1245;
	mov.u32 	%r1256, %r1245;
	mov.u32 	%r1257, %r1245;
	mov.u32 	%r1258, %r1245;
$L__BB0_42:
	shl.b32 	%r1030, %r30, 3;
	cvt.u64.u32 	%rd105, %r1030;
	ld.local.u64 	%rd106, [%rd5+72];
	add.s64 	%rd107, %rd106, %rd105;
	st.local.v4.u32 	[%rd2], {%r1245, %r1246, %r1247, %r1248};
	st.local.v4.u32 	[%rd2+16], {%r1249, %r1250, %r1251, %r1252};
	st.local.v4.u32 	[%rd2+32], {%r1253, %r1254, %r1255, %r1256};
	{ .reg .b32 tmp; mov.b64 {tmp, %r1031}, %rd107; }
	cvt.u32.u64 	%r1032, %rd107;
	st.local.v4.u32 	[%rd2+48], {%r1257, %r1258, %r1031, %r1032};
	mov.b16 	%rs247, 16;
$L__BB0_43:
	and.b16  	%rs181, %rs247, 255;
	cvt.u32.u16 	%r1033, %rs247;
	and.b32  	%r1034, %r1033, 255;
	mul.wide.u32 	%rd108, %r1034, 4;
	add.s64 	%rd109, %rd108, %rd2;
	.pragma "used_bytes_mask 65295";
	ld.local.v4.u32 	{%r1035, %r1036, %r1037, %r1038}, [%rd109+-16];
	shf.l.wrap.b32 	%r1039, %r1037, %r1037, 15;
	shf.l.wrap.b32 	%r1040, %r1037, %r1037, 13;
	xor.b32  	%r1041, %r1039, %r1040;
	shr.u32 	%r1042, %r1037, 10;
	xor.b32  	%r1043, %r1041, %r1042;
	ld.local.u32 	%r1044, [%rd109+-28];
	add.s32 	%r1045, %r1043, %r1044;
	ld.local.v4.u32 	{%r1046, %r1047, %r1048, %r1049}, [%rd109+-64];
	shf.l.wrap.b32 	%r1050, %r1047, %r1047, 25;
	shf.l.wrap.b32 	%r1051, %r1047, %r1047, 14;
	xor.b32  	%r1052, %r1050, %r1051;
	shr.u32 	%r1053, %r1047, 3;
	xor.b32  	%r1054, %r1052, %r1053;
	add.s32 	%r1055, %r1045, %r1046;
	add.s32 	%r1056, %r1055, %r1054;
	shf.l.wrap.b32 	%r1057, %r1038, %r1038, 15;
	shf.l.wrap.b32 	%r1058, %r1038, %r1038, 13;
	xor.b32  	%r1059, %r1057, %r1058;
	shr.u32 	%r1060, %r1038, 10;
	xor.b32  	%r1061, %r1059, %r1060;
	ld.local.v2.u32 	{%r1062, %r1063}, [%rd109+-24];
	add.s32 	%r1064, %r1061, %r1062;
	shf.l.wrap.b32 	%r1065, %r1048, %r1048, 25;
	shf.l.wrap.b32 	%r1066, %r1048, %r1048, 14;
	xor.b32  	%r1067, %r1065, %r1066;
	shr.u32 	%r1068, %r1048, 3;
	xor.b32  	%r1069, %r1067, %r1068;
	add.s32 	%r1070, %r1064, %r1047;
	add.s32 	%r1071, %r1070, %r1069;
	shf.l.wrap.b32 	%r1072, %r1056, %r1056, 15;
	shf.l.wrap.b32 	%r1073, %r1056, %r1056, 13;
	xor.b32  	%r1074, %r1072, %r1073;
	shr.u32 	%r1075, %r1056, 10;
	xor.b32  	%r1076, %r1074, %r1075;
	add.s32 	%r1077, %r1076, %r1063;
	shf.l.wrap.b32 	%r1078, %r1049, %r1049, 25;
	shf.l.wrap.b32 	%r1079, %r1049, %r1049, 14;
	xor.b32  	%r1080, %r1078, %r1079;
	shr.u32 	%r1081, %r1049, 3;
	xor.b32  	%r1082, %r1080, %r1081;
	add.s32 	%r1083, %r1077, %r1048;
	add.s32 	%r1084, %r1083, %r1082;
	shf.l.wrap.b32 	%r1085, %r1071, %r1071, 15;
	shf.l.wrap.b32 	%r1086, %r1071, %r1071, 13;
	xor.b32  	%r1087, %r1085, %r1086;
	shr.u32 	%r1088, %r1071, 10;
	xor.b32  	%r1089, %r1087, %r1088;
	add.s32 	%r1090, %r1089, %r1035;
	ld.local.u32 	%r1091, [%rd109+-48];
	shf.l.wrap.b32 	%r1092, %r1091, %r1091, 25;
	shf.l.wrap.b32 	%r1093, %r1091, %r1091, 14;
	xor.b32  	%r1094, %r1092, %r1093;
	shr.u32 	%r1095, %r1091, 3;
	xor.b32  	%r1096, %r1094, %r1095;
	add.s32 	%r1097, %r1090, %r1049;
	add.s32 	%r1098, %r1097, %r1096;
	st.local.v4.u32 	[%rd109], {%r1056, %r1071, %r1084, %r1098};
	add.s16 	%rs247, %rs247, 4;
	setp.lt.u16 	%p29, %rs181, 60;
	@%p29 bra 	$L__BB0_43;
	ld.local.v2.u32 	{%r83, %r84}, [%rd5+80];
	ld.local.v2.u32 	{%r85, %r86}, [%rd5+88];
	ld.local.v2.u32 	{%r87, %r88}, [%rd5+96];
	ld.local.v2.u32 	{%r89, %r90}, [%rd5+104];
	mov.b16 	%rs248, 0;
	mov.u64 	%rd112, K;
	mov.u32 	%r1259, %r86;
	mov.u32 	%r1260, %r90;
	mov.u32 	%r1261, %r89;
	mov.u32 	%r1262, %r88;
	mov.u32 	%r1263, %r87;
	mov.u32 	%r1264, %r85;
	mov.u32 	%r1265, %r84;
	mov.u32 	%r1266, %r83;
$L__BB0_45:
	or.b32  	%r1099, %r1264, %r1265;
	and.b32  	%r1100, %r1099, %r1266;
	and.b32  	%r1101, %r1264, %r1265;
	or.b32  	%r1102, %r1100, %r1101;
	shf.l.wrap.b32 	%r1103, %r1266, %r1266, 30;
	shf.l.wrap.b32 	%r1104, %r1266, %r1266, 19;
	xor.b32  	%r1105, %r1104, %r1103;
	shf.l.wrap.b32 	%r1106, %r1266, %r1266, 10;
	xor.b32  	%r1107, %r1105, %r1106;
	and.b32  	%r1108, %r1262, %r1263;
	not.b32 	%r1109, %r1263;
	and.b32  	%r1110, %r1261, %r1109;
	or.b32  	%r1111, %r1110, %r1108;
	shf.l.wrap.b32 	%r1112, %r1263, %r1263, 26;
	shf.l.wrap.b32 	%r1113, %r1263, %r1263, 21;
	xor.b32  	%r1114, %r1112, %r1113;
	shf.l.wrap.b32 	%r1115, %r1263, %r1263, 7;
	xor.b32  	%r1116, %r1114, %r1115;
	and.b16  	%rs183, %rs248, 255;
	cvt.u32.u16 	%r1117, %rs248;
	and.b32  	%r1118, %r1117, 255;
	mul.wide.u32 	%rd110, %r1118, 4;
	add.s64 	%rd111, %rd2, %rd110;
	ld.local.v4.u32 	{%r1119, %r1120, %r1121, %r1122}, [%rd111];
	add.s64 	%rd113, %rd112, %rd110;
	ld.const.u32 	%r1123, [%rd113];
	add.s32 	%r1124, %r1116, %r1119;
	add.s32 	%r1125, %r1124, %r1123;
	add.s32 	%r1126, %r1125, %r1111;
	add.s32 	%r1127, %r1126, %r1260;
	add.s32 	%r1128, %r1107, %r1102;
	add.s32 	%r99, %r1128, %r1127;
	add.s32 	%r1260, %r1127, %r1259;
	or.b32  	%r1129, %r1265, %r1266;
	and.b32  	%r1130, %r1129, %r99;
	and.b32  	%r1131, %r1265, %r1266;
	or.b32  	%r1132, %r1130, %r1131;
	shf.l.wrap.b32 	%r1133, %r99, %r99, 30;
	shf.l.wrap.b32 	%r1134, %r99, %r99, 19;
	xor.b32  	%r1135, %r1134, %r1133;
	shf.l.wrap.b32 	%r1136, %r99, %r99, 10;
	xor.b32  	%r1137, %r1135, %r1136;
	and.b32  	%r1138, %r1263, %r1260;
	not.b32 	%r1139, %r1260;
	and.b32  	%r1140, %r1262, %r1139;
	or.b32  	%r1141, %r1140, %r1138;
	shf.l.wrap.b32 	%r1142, %r1260, %r1260, 26;
	shf.l.wrap.b32 	%r1143, %r1260, %r1260, 21;
	xor.b32  	%r1144, %r1142, %r1143;
	shf.l.wrap.b32 	%r1145, %r1260, %r1260, 7;
	xor.b32  	%r1146, %r1144, %r1145;
	ld.const.u32 	%r1147, [%rd113+4];
	add.s32 	%r1148, %r1146, %r1120;
	add.s32 	%r1149, %r1148, %r1147;
	add.s32 	%r1150, %r1149, %r1141;
	add.s32 	%r1151, %r1150, %r1261;
	add.s32 	%r1152, %r1137, %r1132;
	add.s32 	%r101, %r1152, %r1151;
	add.s32 	%r1261, %r1151, %r1264;
	or.b32  	%r1153, %r1266, %r99;
	and.b32  	%r1154, %r1153, %r101;
	and.b32  	%r1155, %r1266, %r99;
	or.b32  	%r1156, %r1154, %r1155;
	shf.l.wrap.b32 	%r1157, %r101, %r101, 30;
	shf.l.wrap.b32 	%r1158, %r101, %r101, 19;
	xor.b32  	%r1159, %r1158, %r1157;
	shf.l.wrap.b32 	%r1160, %r101, %r101, 10;
	xor.b32  	%r1161, %r1159, %r1160;
	and.b32  	%r1162, %r1260, %r1261;
	not.b32 	%r1163, %r1261;
	and.b32  	%r1164, %r1263, %r1163;
	or.b32  	%r1165, %r1164, %r1162;
	shf.l.wrap.b32 	%r1166, %r1261, %r1261, 26;
	shf.l.wrap.b32 	%r1167, %r1261, %r1261, 21;
	xor.b32  	%r1168, %r1166, %r1167;
	shf.l.wrap.b32 	%r1169, %r1261, %r1261, 7;
	xor.b32  	%r1170, %r1168, %r1169;
	ld.const.u32 	%r1171, [%rd113+8];
	add.s32 	%r1172, %r1170, %r1121;
	add.s32 	%r1173, %r1172, %r1171;
	add.s32 	%r1174, %r1173, %r1165;
	add.s32 	%r1175, %r1174, %r1262;
	add.s32 	%r1176, %r1161, %r1156;
	add.s32 	%r103, %r1176, %r1175;
	add.s32 	%r1262, %r1175, %r1265;
	or.b32  	%r1177, %r99, %r101;
	and.b32  	%r1178, %r1177, %r103;
	and.b32  	%r1179, %r99, %r101;
	or.b32  	%r1180, %r1178, %r1179;
	shf.l.wrap.b32 	%r1181, %r103, %r103, 30;
	shf.l.wrap.b32 	%r1182, %r103, %r103, 19;
	xor.b32  	%r1183, %r1182, %r1181;
	shf.l.wrap.b32 	%r1184, %r103, %r103, 10;
	xor.b32  	%r1185, %r1183, %r1184;
	and.b32  	%r1186, %r1261, %r1262;
	not.b32 	%r1187, %r1262;
	and.b32  	%r1188, %r1260, %r1187;
	or.b32  	%r1189, %r1188, %r1186;
	shf.l.wrap.b32 	%r1190, %r1262, %r1262, 26;
	shf.l.wrap.b32 	%r1191, %r1262, %r1262, 21;
	xor.b32  	%r1192, %r1190, %r1191;
	shf.l.wrap.b32 	%r1193, %r1262, %r1262, 7;
	xor.b32  	%r1194, %r1192, %r1193;
	ld.const.u32 	%r1195, [%rd113+12];
	add.s32 	%r1196, %r1194, %r1122;
	add.s32 	%r1197, %r1196, %r1195;
	add.s32 	%r1198, %r1197, %r1189;
	add.s32 	%r1199, %r1198, %r1263;
	add.s32 	%r1200, %r1185, %r1180;
	add.s32 	%r105, %r1200, %r1199;
	add.s32 	%r1263, %r1199, %r1266;
	add.s16 	%rs248, %rs248, 4;
	setp.lt.u16 	%p30, %rs183, 60;
	mov.u32 	%r1259, %r99;
	mov.u32 	%r1264, %r101;
	mov.u32 	%r1265, %r103;
	mov.u32 	%r1266, %r105;
	@%p30 bra 	$L__BB0_45;
	ld.param.u64 	%rd115, [_Z18brute_force_kernelPKcPKhPcyPh_param_1];
	add.s32 	%r1201, %r83, %r105;
	add.s32 	%r1202, %r84, %r103;
	add.s32 	%r1203, %r85, %r101;
	add.s32 	%r1204, %r86, %r99;
	add.s32 	%r1205, %r87, %r1263;
	add.s32 	%r1206, %r88, %r1262;
	add.s32 	%r1207, %r89, %r1261;
	add.s32 	%r1208, %r90, %r1260;
	shr.u32 	%r1209, %r1201, 24;
	cvt.u16.u32 	%rs20, %r1209;
	shr.u32 	%r1210, %r1202, 24;
	cvt.u16.u32 	%rs21, %r1210;
	shr.u32 	%r1211, %r1203, 24;
	cvt.u16.u32 	%rs22, %r1211;
	shr.u32 	%r1212, %r1204, 24;
	cvt.u16.u32 	%rs23, %r1212;
	shr.u32 	%r1213, %r1205, 24;
	cvt.u16.u32 	%rs24, %r1213;
	shr.u32 	%r1214, %r1206, 24;
	cvt.u16.u32 	%rs25, %r1214;
	shr.u32 	%r1215, %r1207, 24;
	cvt.u16.u32 	%rs26, %r1215;
	shr.u32 	%r1216, %r1208, 24;
	cvt.u16.u32 	%rs27, %r1216;
	{ .reg .b16 tmp; mov.b32 {tmp, %rs28}, %r1201; }
	{ .reg .b16 tmp; mov.b32 {tmp, %rs29}, %r1202; }
	{ .reg .b16 tmp; mov.b32 {tmp, %rs30}, %r1203; }
	{ .reg .b16 tmp; mov.b32 {tmp, %rs31}, %r1204; }
	{ .reg .b16 tmp; mov.b32 {tmp, %rs32}, %r1205; }
	{ .reg .b16 tmp; mov.b32 {tmp, %rs33}, %r1206; }
	{ .reg .b16 tmp; mov.b32 {tmp, %rs34}, %r1207; }
	{ .reg .b16 tmp; mov.b32 {tmp, %rs35}, %r1208; }
	shr.u32 	%r1217, %r1201, 8;
	cvt.u16.u32 	%rs36, %r1217;
	shr.u32 	%r1218, %r1202, 8;
	cvt.u16.u32 	%rs37, %r1218;
	shr.u32 	%r1219, %r1203, 8;
	cvt.u16.u32 	%rs38, %r1219;
	shr.u32 	%r1220, %r1204, 8;
	cvt.u16.u32 	%rs39, %r1220;
	shr.u32 	%r1221, %r1205, 8;
	cvt.u16.u32 	%rs40, %r1221;
	shr.u32 	%r1222, %r1206, 8;
	cvt.u16.u32 	%rs41, %r1222;
	shr.u32 	%r1223, %r1207, 8;
	cvt.u16.u32 	%rs42, %r1223;
	shr.u32 	%r1224, %r1208, 8;
	cvt.u16.u32 	%rs43, %r1224;
	cvt.u16.u32 	%rs44, %r1201;
	cvt.u16.u32 	%rs45, %r1202;
	cvt.u16.u32 	%rs46, %r1203;
	cvt.u16.u32 	%rs47, %r1204;
	cvt.u16.u32 	%rs48, %r1205;
	cvt.u16.u32 	%rs49, %r1206;
	cvt.u16.u32 	%rs50, %r1207;
	cvt.u16.u32 	%rs51, %r1208;
	cvta.to.global.u64 	%rd49, %rd115;
	ld.global.u8 	%rs184, [%rd49];
	setp.ne.s16 	%p31, %rs184, %rs20;
	@%p31 bra 	$L__BB0_83;
	ld.global.u8 	%rs185, [%rd49+1];
	and.b16  	%rs186, %rs28, 255;
	setp.ne.s16 	%p32, %rs185, %rs186;
	@%p32 bra 	$L__BB0_83;
	ld.global.u8 	%rs187, [%rd49+2];
	and.b16  	%rs188, %rs36, 255;
	setp.ne.s16 	%p33, %rs187, %rs188;
	@%p33 bra 	$L__BB0_83;
	ld.global.u8 	%rs189, [%rd49+3];
	and.b16  	%rs190, %rs44, 255;
	setp.ne.s16 	%p34, %rs189, %rs190;
	@%p34 bra 	$L__BB0_83;
	ld.global.u8 	%rs191, [%rd49+4];
	setp.ne.s16 	%p35, %rs191, %rs21;
	@%p35 bra 	$L__BB0_83;
	ld.global.u8 	%rs192, [%rd49+5];
	and.b16  	%rs193, %rs29, 255;
	setp.ne.s16 	%p36, %rs192, %rs193;
	@%p36 bra 	$L__BB0_83;
	ld.global.u8 	%rs194, [%rd49+6];
	and.b16  	%rs195, %rs37, 255;
	setp.ne.s16 	%p37, %rs194, %rs195;
	@%p37 bra 	$L__BB0_83;
	ld.global.u8 	%rs196, [%rd49+7];
	and.b16  	%rs197, %rs45, 255;
	setp.ne.s16 	%p38, %rs196, %rs197;
	@%p38 bra 	$L__BB0_83;
	ld.global.u8 	%rs198, [%rd49+8];
	setp.ne.s16 	%p39, %rs198, %rs22;
	@%p39 bra 	$L__BB0_83;
	ld.global.u8 	%rs199, [%rd49+9];
	and.b16  	%rs200, %rs30, 255;
	setp.ne.s16 	%p40, %rs199, %rs200;
	@%p40 bra 	$L__BB0_83;
	ld.global.u8 	%rs201, [%rd49+10];
	and.b16  	%rs202, %rs38, 255;
	setp.ne.s16 	%p41, %rs201, %rs202;
	@%p41 bra 	$L__BB0_83;
	ld.global.u8 	%rs203, [%rd49+11];
	and.b16  	%rs204, %rs46, 255;
	setp.ne.s16 	%p42, %rs203, %rs204;
	@%p42 bra 	$L__BB0_83;
	ld.global.u8 	%rs205, [%rd49+12];
	setp.ne.s16 	%p43, %rs205, %rs23;
	@%p43 bra 	$L__BB0_83;
	ld.global.u8 	%rs206, [%rd49+13];
	and.b16  	%rs207, %rs31, 255;
	setp.ne.s16 	%p44, %rs206, %rs207;
	@%p44 bra 	$L__BB0_83;
	ld.global.u8 	%rs208, [%rd49+14];
	and.b16  	%rs209, %rs39, 255;
	setp.ne.s16 	%p45, %rs208, %rs209;
	@%p45 bra 	$L__BB0_83;
	ld.global.u8 	%rs210, [%rd49+15];
	and.b16  	%rs211, %rs47, 255;
	setp.ne.s16 	%p46, %rs210, %rs211;
	@%p46 bra 	$L__BB0_83;
	ld.global.u8 	%rs212, [%rd49+16];
	setp.ne.s16 	%p47, %rs212, %rs24;
	@%p47 bra 	$L__BB0_83;
	ld.global.u8 	%rs213, [%rd49+17];
	and.b16  	%rs214, %rs32, 255;
	setp.ne.s16 	%p48, %rs213, %rs214;
	@%p48 bra 	$L__BB0_83;
	ld.global.u8 	%rs215, [%rd49+18];
	and.b16  	%rs216, %rs40, 255;
	setp.ne.s16 	%p49, %rs215, %rs216;
	@%p49 bra 	$L__BB0_83;
	ld.global.u8 	%rs217, [%rd49+19];
	and.b16  	%rs218, %rs48, 255;
	setp.ne.s16 	%p50, %rs217, %rs218;
	@%p50 bra 	$L__BB0_83;
	ld.global.u8 	%rs219, [%rd49+20];
	setp.ne.s16 	%p51, %rs219, %rs25;
	@%p51 bra 	$L__BB0_83;
	ld.global.u8 	%rs220, [%rd49+21];
	and.b16  	%rs221, %rs33, 255;
	setp.ne.s16 	%p52, %rs220, %rs221;
	@%p52 bra 	$L__BB0_83;
	ld.global.u8 	%rs222, [%rd49+22];
	and.b16  	%rs223, %rs41, 255;
	setp.ne.s16 	%p53, %rs222, %rs223;
	@%p53 bra 	$L__BB0_83;
	ld.global.u8 	%rs224, [%rd49+23];
	and.b16  	%rs225, %rs49, 255;
	setp.ne.s16 	%p54, %rs224, %rs225;
	@%p54 bra 	$L__BB0_83;
	ld.global.u8 	%rs226, [%rd49+24];
	setp.ne.s16 	%p55, %rs226, %rs26;
	@%p55 bra 	$L__BB0_83;
	ld.global.u8 	%rs227, [%rd49+25];
	and.b16  	%rs228, %rs34, 255;
	setp.ne.s16 	%p56, %rs227, %rs228;
	@%p56 bra 	$L__BB0_83;
	ld.global.u8 	%rs229, [%rd49+26];
	and.b16  	%rs230, %rs42, 255;
	setp.ne.s16 	%p57, %rs229, %rs230;
	@%p57 bra 	$L__BB0_83;
	ld.global.u8 	%rs231, [%rd49+27];
	and.b16  	%rs232, %rs50, 255;
	setp.ne.s16 	%p58, %rs231, %rs232;
	@%p58 bra 	$L__BB0_83;
	ld.global.u8 	%rs233, [%rd49+28];
	setp.ne.s16 	%p59, %rs233, %rs27;
	@%p59 bra 	$L__BB0_83;
	ld.global.u8 	%rs234, [%rd49+29];
	and.b16  	%rs235, %rs35, 255;
	setp.ne.s16 	%p60, %rs234, %rs235;
	@%p60 bra 	$L__BB0_83;
	ld.global.u8 	%rs236, [%rd49+30];
	and.b16  	%rs237, %rs43, 255;
	setp.ne.s16 	%p61, %rs236, %rs237;
	@%p61 bra 	$L__BB0_83;
	ld.global.u8 	%rs238, [%rd49+31];
	and.b16  	%rs239, %rs51, 255;
	setp.ne.s16 	%p62, %rs238, %rs239;
	@%p62 bra 	$L__BB0_83;
	atom.global.exch.b32 	%r1225, [password_found], 1;
	setp.ne.s32 	%p63, %r1225, 0;
	@%p63 bra 	$L__BB0_83;
	ld.param.u64 	%rd116, [_Z18brute_force_kernelPKcPKhPcyPh_param_2];
	cvta.to.global.u64 	%rd138, %rd116;
	setp.eq.s16 	%p64, %rs249, 0;
	@%p64 bra 	$L__BB0_82;
	mov.u64 	%rd136, %rd138;
$L__BB0_81:
	add.s64 	%rd53, %rd137, 1;
	add.s64 	%rd138, %rd136, 1;
	st.global.u8 	[%rd136], %rs249;
	ld.local.u8 	%rs249, [%rd137+1];
	setp.ne.s16 	%p65, %rs249, 0;
	mov.u64 	%rd136, %rd138;
	mov.u64 	%rd137, %rd53;
	@%p65 bra 	$L__BB0_81;
$L__BB0_82:
	ld.param.u64 	%rd117, [_Z18brute_force_kernelPKcPKhPcyPh_param_4];
	cvta.to.global.u64 	%rd114, %rd117;
	mov.b16 	%rs240, 0;
	st.global.u8 	[%rd138], %rs240;
	st.global.u8 	[%rd114], %rs20;
	st.global.u8 	[%rd114+1], %rs28;
	st.global.u8 	[%rd114+2], %rs36;
	st.global.u8 	[%rd114+3], %rs44;
	st.global.u8 	[%rd114+4], %rs21;
	st.global.u8 	[%rd114+5], %rs29;
	st.global.u8 	[%rd114+6], %rs37;
	st.global.u8 	[%rd114+7], %rs45;
	st.global.u8 	[%rd114+8], %rs22;
	st.global.u8 	[%rd114+9], %rs30;
	st.global.u8 	[%rd114+10], %rs38;
	st.global.u8 	[%rd114+11], %rs46;
	st.global.u8 	[%rd114+12], %rs23;
	st.global.u8 	[%rd114+13], %rs31;
	st.global.u8 	[%rd114+14], %rs39;
	st.global.u8 	[%rd114+15], %rs47;
	st.global.u8 	[%rd114+16], %rs24;
	st.global.u8 	[%rd114+17], %rs32;
	st.global.u8 	[%rd114+18], %rs40;
	st.global.u8 	[%rd114+19], %rs48;
	st.global.u8 	[%rd114+20], %rs25;
	st.global.u8 	[%rd114+21], %rs33;
	st.global.u8 	[%rd114+22], %rs41;
	st.global.u8 	[%rd114+23], %rs49;
	st.global.u8 	[%rd114+24], %rs26;
	st.global.u8 	[%rd114+25], %rs34;
	st.global.u8 	[%rd114+26], %rs42;
	st.global.u8 	[%rd114+27], %rs50;
	st.global.u8 	[%rd114+28], %rs27;
	st.global.u8 	[%rd114+29], %rs35;
	st.global.u8 	[%rd114+30], %rs43;
	st.global.u8 	[%rd114+31], %rs51;
$L__BB0_83:
	ret;

}


// ===== COMPILED SASS (sm_100) =====

	.target	sm_100

	.elftype	@"ET_EXEC"


//--------------------- .note.nv.tkinfo           --------------------------
	.section	.note.nv.tkinfo,"",@"SHT_NOTE"
	.sectionflags	@"SHF_NOTE_NV_TKINFO"
	.tkinfo
        /*0018*/ 	.word	0x00000002
        /*0030*/ 	.string	""
        /*0030*/ 	.string	"ptxas"
        /*0030*/ 	.string	"Cuda compilation tools, release 13.0, V13.0.88"
        /*0030*/ 	.string	"Build cuda_13.0.r13.0/compiler.36424714_0"
        /*0030*/ 	.string	"-arch sm_100 -m 64 "



//--------------------- .note.nv.cuinfo           --------------------------
	.section	.note.nv.cuinfo,"",@"SHT_NOTE"
	.sectionflags	@"SHF_NOTE_NV_CUINFO"
        /*0018*/ 	.short	0x0002
        /*001a*/ 	.short	0x0064
        /*001c*/ 	.short	0x0082
	.zero		2


//--------------------- .nv.info                  --------------------------
	.section	.nv.info,"",@"SHT_CUDA_INFO"
	.align	4


	//----- nvinfo : EIATTR_REGCOUNT
	.align		4
        /*0000*/ 	.byte	0x04, 0x2f
        /*0002*/ 	.short	(.L_4 - .L_3)
	.align		4
.L_3:
        /*0004*/ 	.word	index@(_Z18brute_force_kernelPKcPKhPcyPh)
        /*0008*/ 	.word	0x00000030


	//----- nvinfo : EIATTR_FRAME_SIZE
	.align		4
.L_4:
        /*000c*/ 	.byte	0x04, 0x11
        /*000e*/ 	.short	(.L_6 - .L_5)
	.align		4
.L_5:
        /*0010*/ 	.word	index@(_Z18brute_force_kernelPKcPKhPcyPh)
        /*0014*/ 	.word	0x00000190


	//----- nvinfo : EIATTR_MIN_STACK_SIZE
	.align		4
.L_6:
        /*0018*/ 	.byte	0x04, 0x12
        /*001a*/ 	.short	(.L_8 - .L_7)
	.align		4
.L_7:
        /*001c*/ 	.word	index@(_Z18brute_force_kernelPKcPKhPcyPh)
        /*0020*/ 	.word	0x00000190
.L_8:


//--------------------- .nv.compat                --------------------------
	.section	.nv.compat,"",@"SHT_CUDA_COMPAT_INFO"
	.align	4
        /*0000*/ 	.byte	0x02, 0x09, 0x00, 0x00, 0x02, 0x02, 0x01, 0x00, 0x02, 0x05, 0x05, 0x00, 0x03, 0x07, 0x01, 0x01
        /*0010*/ 	.byte	0x02, 0x03, 0x00, 0x00, 0x02, 0x06, 0x01, 0x00, 0x04, 0x0b, 0x08, 0x00, 0x09, 0x00, 0x00, 0x00
        /*0020*/ 	.byte	0x00, 0x00, 0x00, 0x00


//--------------------- .nv.info._Z18brute_force_kernelPKcPKhPcyPh --------------------------
	.section	.nv.info._Z18brute_force_kernelPKcPKhPcyPh,"",@"SHT_CUDA_INFO"
	.sectionflags	@""
	.align	4


	//----- nvinfo : EIATTR_CUDA_API_VERSION
	.align		4
        /*0000*/ 	.byte	0x04, 0x37
        /*0002*/ 	.short	(.L_10 - .L_9)
.L_9:
        /*0004*/ 	.word	0x00000082


	//----- nvinfo : EIATTR_KPARAM_INFO
	.align		4
.L_10:
        /*0008*/ 	.byte	0x04, 0x17
        /*000a*/ 	.short	(.L_12 - .L_11)
.L_11:
        /*000c*/ 	.word	0x00000000
        /*0010*/ 	.short	0x0004
        /*0012*/ 	.short	0x0020
        /*0014*/ 	.byte	0x00, 0xf5, 0x21, 0x00


	//----- nvinfo : EIATTR_KPARAM_INFO
	.align		4
.L_12:
        /*0018*/ 	.byte	0x04, 0x17
        /*001a*/ 	.short	(.L_14 - .L_13)
.L_13:
        /*001c*/ 	.word	0x00000000
        /*0020*/ 	.short	0x0003
        /*0022*/ 	.short	0x0018
        /*0024*/ 	.byte	0x00, 0xf0, 0x21, 0x00


	//----- nvinfo : EIATTR_KPARAM_INFO
	.align		4
.L_14:
        /*0028*/ 	.byte	0x04, 0x17
        /*002a*/ 	.short	(.L_16 - .L_15)
.L_15:
        /*002c*/ 	.word	0x00000000
        /*0030*/ 	.short	0x0002
        /*0032*/ 	.short	0x0010
        /*0034*/ 	.byte	0x00, 0xf5, 0x21, 0x00


	//----- nvinfo : EIATTR_KPARAM_INFO
	.align		4
.L_16:
        /*0038*/ 	.byte	0x04, 0x17
        /*003a*/ 	.short	(.L_18 - .L_17)
.L_17:
        /*003c*/ 	.word	0x00000000
        /*0040*/ 	.short	0x0001
        /*0042*/ 	.short	0x0008
        /*0044*/ 	.byte	0x00, 0xf5, 0x21, 0x00


	//----- nvinfo : EIATTR_KPARAM_INFO
	.align		4
.L_18:
        /*0048*/ 	.byte	0x04, 0x17
        /*004a*/ 	.short	(.L_20 - .L_19)
.L_19:
        /*004c*/ 	.word	0x00000000
        /*0050*/ 	.short	0x0000
        /*0052*/ 	.short	0x0000
        /*0054*/ 	.byte	0x00, 0xf5, 0x21, 0x00


	//----- nvinfo : EIATTR_SPARSE_MMA_MASK
	.align		4
.L_20:
        /*0058*/ 	.byte	0x03, 0x50
        /*005a*/ 	.short	0x0000


	//----- nvinfo : EIATTR_MAXREG_COUNT
	.align		4
        /*005c*/ 	.byte	0x03, 0x1b
        /*005e*/ 	.short	0x00ff


	//----- nvinfo : EIATTR_MERCURY_ISA_VERSION
	.align		4
        /*0060*/ 	.byte	0x03, 0x5f
        /*0062*/ 	.short	0x0101


	//----- nvinfo : EIATTR_VRC_CTA_INIT_COUNT
	.align		4
        /*0064*/ 	.byte	0x02, 0x4a
	.zero		1
	.zero		1


	//----- nvinfo : EIATTR_EXIT_INSTR_OFFSETS
	.align		4
        /*0068*/ 	.byte	0x04, 0x1c
        /*006a*/ 	.short	(.L_22 - .L_21)


	//   ....[0]....
.L_21:
        /*006c*/ 	.word	0x000000e0


	//   ....[1]....
        /*0070*/ 	.word	0x00004820


	//   ....[2]....
        /*0074*/ 	.word	0x00004870


	//   ....[3]....
        /*0078*/ 	.word	0x000048c0


	//   ....[4]....
        /*007c*/ 	.word	0x00004900


	//   ....[5]....
        /*0080*/ 	.word	0x00004960


	//   ....[6]....
        /*0084*/ 	.word	0x000049b0


	//   ....[7]....
        /*0088*/ 	.word	0x00004a00


	//   ....[8]....
        /*008c*/ 	.word	0x00004a40


	//   ....[9]....
        /*0090*/ 	.word	0x00004aa0


	//   ....[10]....
        /*0094*/ 	.word	0x00004af0


	//   ....[11]....
        /*0098*/ 	.word	0x00004b40


	//   ....[12]....
        /*009c*/ 	.word	0x00004b80


	//   ....[13]....
        /*00a0*/ 	.word	0x00004be0


	//   ....[14]....
        /*00a4*/ 	.word	0x00004c30


	//   ....[15]....
        /*00a8*/ 	.word	0x00004c80


	//   ....[16]....
        /*00ac*/ 	.word	0x00004cc0


	//   ....[17]....
        /*00b0*/ 	.word	0x00004d20


	//   ....[18]....
        /*00b4*/ 	.word	0x00004d70


	//   ....[19]....
        /*00b8*/ 	.word	0x00004dc0


	//   ....[20]....
        /*00bc*/ 	.word	0x00004e00


	//   ....[21]....
        /*00c0*/ 	.word	0x00004e60


	//   ....[22]....
        /*00c4*/ 	.word	0x00004eb0


	//   ....[23]....
        /*00c8*/ 	.word	0x00004f00


	//   ....[24]....
        /*00cc*/ 	.word	0x00004f40


	//   ....[25]....
        /*00d0*/ 	.word	0x00004fa0


	//   ....[26]....
        /*00d4*/ 	.word	0x00004ff0


	//   ....[27]....
        /*00d8*/ 	.word	0x00005040


	//   ....[28]....
        /*00dc*/ 	.word	0x00005080


	//   ....[29]....
        /*00e0*/ 	.word	0x000050e0


	//   ....[30]....
        /*00e4*/ 	.word	0x00005130


	//   ....[31]....
        /*00e8*/ 	.word	0x00005180


	//   ....[32]....
        /*00ec*/ 	.word	0x000051c0


	//   ....[33]....
        /*00f0*/ 	.word	0x00005210


	//   ....[34]....
        /*00f4*/ 	.word	0x00005590


	//----- nvinfo : EIATTR_CRS_STACK_SIZE
	.align		4
.L_22:
        /*00f8*/ 	.byte	0x04, 0x1e
        /*00fa*/ 	.short	(.L_24 - .L_23)
.L_23:
        /*00fc*/ 	.word	0x00000000


	//----- nvinfo : EIATTR_CBANK_PARAM_SIZE
	.align		4
.L_24:
        /*0100*/ 	.byte	0x03, 0x19
        /*0102*/ 	.short	0x0028


	//----- nvinfo : EIATTR_PARAM_CBANK
	.align		4
        /*0104*/ 	.byte	0x04, 0x0a
        /*0106*/ 	.short	(.L_26 - .L_25)
	.align		4
.L_25:
        /*0108*/ 	.word	index@(.nv.constant0._Z18brute_force_kernelPKcPKhPcyPh)
        /*010c*/ 	.short	0x0380
        /*010e*/ 	.short	0x0028


	//----- nvinfo : EIATTR_SW_WAR
	.align		4
.L_26:
        /*0110*/ 	.byte	0x04, 0x36
        /*0112*/ 	.short	(.L_28 - .L_27)
.L_27:
        /*0114*/ 	.word	0x00000008
.L_28:


//--------------------- .nv.callgraph             --------------------------
	.section	.nv.callgraph,"",@"SHT_CUDA_CALLGRAPH"
	.align	4
	.sectionentsize	8
	.align		4
        /*0000*/ 	.word	0x00000000
	.align		4
        /*0004*/ 	.word	0xffffffff
	.align		4
        /*0008*/ 	.word	0x00000000
	.align		4
        /*000c*/ 	.word	0xfffffffe
	.align		4
        /*0010*/ 	.word	0x00000000
	.align		4
        /*0014*/ 	.word	0xfffffffd
	.align		4
        /*0018*/ 	.word	0x00000000
	.align		4
        /*001c*/ 	.word	0xfffffffc


//--------------------- .nv.constant3             --------------------------
	.section	.nv.constant3,"a",@progbits
	.align	4
.nv.constant3:
	.type		charset,@object
	.size		charset,(.L_0 - charset)
charset:
        /*0000*/ 	.byte	0x61, 0x62, 0x63, 0x64, 0x65, 0x66, 0x67, 0x68, 0x69, 0x6a, 0x6b, 0x6c, 0x6d, 0x6e, 0x6f, 0x70
        /*0010*/ 	.byte	0x71, 0x72, 0x73, 0x74, 0x75, 0x76, 0x77, 0x78, 0x79, 0x7a, 0x41, 0x42, 0x43, 0x44, 0x45, 0x46
        /*0020*/ 	.byte	0x47, 0x48, 0x49, 0x4a, 0x4b, 0x4c, 0x4d, 0x4e, 0x4f, 0x50, 0x51, 0x52, 0x53, 0x54, 0x55, 0x56
        /*0030*/ 	.byte	0x57, 0x58, 0x59, 0x5a, 0x30, 0x31, 0x32, 0x33, 0x34, 0x35, 0x36, 0x37, 0x38, 0x39, 0x00
.L_0:
	.zero		1
	.type		K,@object
	.size		K,(.L_1 - K)
K:
        /*0040*/ 	.byte	0x98, 0x2f, 0x8a, 0x42, 0x91, 0x44, 0x37, 0x71, 0xcf, 0xfb, 0xc0, 0xb5, 0xa5, 0xdb, 0xb5, 0xe9
        /* <DEDUP_REMOVED lines=15> */
.L_1:


//--------------------- .nv.constant4             --------------------------
	.section	.nv.constant4,"a",@progbits
	.align	8
	.align		8
.nv.constant4:
        /*0000*/ 	.dword	password_found


//--------------------- .text._Z18brute_force_kernelPKcPKhPcyPh --------------------------
	.section	.text._Z18brute_force_kernelPKcPKhPcyPh,"ax",@progbits
	.align	128
        .global         _Z18brute_force_kernelPKcPKhPcyPh
        .type           _Z18brute_force_kernelPKcPKhPcyPh,@function
        .size           _Z18brute_force_kernelPKcPKhPcyPh,(.L_x_38 - _Z18brute_force_kernelPKcPKhPcyPh)
        .other          _Z18brute_force_kernelPKcPKhPcyPh,@"STO_CUDA_ENTRY STV_DEFAULT"
_Z18brute_force_kernelPKcPKhPcyPh:
.text._Z18brute_force_kernelPKcPKhPcyPh:
[----:B------:R-:W0:Y:S08]  /*0000*/  LDC R1, c[0x0][0x37c] ;  /* 0x0000df00ff017b82 */ /* 0x000e300000000800 */
[----:B------:R-:W1:Y:S01]  /*0010*/  LDC.64 R2, c[0x4][RZ] ;  /* 0x01000000ff027b82 */ /* 0x000e620000000a00 */
[----:B------:R-:W1:Y:S01]  /*0020*/  LDCU.64 UR6, c[0x0][0x358] ;  /* 0x00006b00ff0677ac */ /* 0x000e620008000a00 */
[----:B------:R-:W2:Y:S01]  /*0030*/  S2R R5, SR_TID.X ;  /* 0x0000000000057919 */ /* 0x000ea20000002100 */
[----:B0-----:R-:W-:Y:S01]  /*0040*/  VIADD R1, R1, 0xfffffe70 ;  /* 0xfffffe7001017836 */ /* 0x001fe20000000000 */
[----:B------:R-:W0:Y:S01]  /*0050*/  LDCU.64 UR8, c[0x0][0x398] ;  /* 0x00007300ff0877ac */ /* 0x000e220008000a00 */
[----:B-1----:R-:W3:Y:S03]  /*0060*/  LDG.E R2, desc[UR6][R2.64] ;  /* 0x0000000602027981 */ /* 0x002ee6000c1e1900 */
[----:B------:R-:W2:Y:S08]  /*0070*/  S2UR UR4, SR_CTAID.X ;  /* 0x00000000000479c3 */ /* 0x000eb00000002500 */
[----:B------:R-:W2:Y:S02]  /*0080*/  LDC R0, c[0x0][0x360] ;  /* 0x0000d800ff007b82 */ /* 0x000ea40000000800 */
[----:B--2---:R-:W-:Y:S01]  /*0090*/  IMAD R0, R0, UR4, R5 ;  /* 0x0000000400007c24 */ /* 0x004fe2000f8e0205 */
[----:B------:R-:W1:Y:S04]  /*00a0*/  LDCU.64 UR4, c[0x0][0x380] ;  /* 0x00007000ff0477ac */ /* 0x000e680008000a00 */
[----:B0-----:R-:W-:-:S02]  /*00b0*/  ISETP.GE.U32.AND P1, PT, R0, UR8, PT ;  /* 0x0000000800007c0c */ /* 0x001fc4000bf26070 */
[----:B---3--:R-:W-:-:S04]  /*00c0*/  ISETP.NE.AND P0, PT, R2, RZ, PT ;  /* 0x000000ff0200720c */ /* 0x008fc80003f05270 */
[----:B------:R-:W-:-:S13]  /*00d0*/  ISETP.GE.U32.OR.EX P0, PT, RZ, UR9, P0, P1 ;  /* 0x00000009ff007c0c */ /* 0x000fda0008706510 */
[----:B-1----:R-:W-:Y:S05]  /*00e0*/  @P0 EXIT ;  /* 0x000000000000094d */ /* 0x002fea0003800000 */
[----:B------:R-:W-:Y:S01]  /*00f0*/  SHF.R.U32.HI R2, RZ, 0x3, R0 ;  /* 0x00000003ff027819 */ /* 0x000fe20000011600 */
[----:B------:R-:W-:Y:S01]  /*0100*/  IMAD.HI.U32 R3, R0, 0x915526b, RZ ;  /* 0x0915526b00037827 */ /* 0x000fe200078e00ff */
[----:B------:R-:W-:Y:S03]  /*0110*/  BSSY.RECONVERGENT B0, `(.L_x_0) ;  /* 0x0000042000007945 */ /* 0x000fe60003800200 */
[----:B------:R-:W-:Y:S01]  /*0120*/  IMAD.HI.U32 R2, R2, 0x23329f5f, RZ ;  /* 0x23329f5f02027827 */ /* 0x000fe200078e00ff */
[----:B------:R-:W-:-:S03]  /*0130*/  SHF.R.U32.HI R8, RZ, 0x13, R3 ;  /* 0x00000013ff087819 */ /* 0x000fc60000011603 */
[C---:B------:R-:W-:Y:S01]  /*0140*/  VIADD R23, R1.reuse, 0x117 ;  /* 0x0000011701177836 */ /* 0x040fe20000000000 */
[----:B------:R-:W-:Y:S01]  /*0150*/  SHF.R.U32.HI R6, RZ, 0xc, R2 ;  /* 0x0000000cff067819 */ /* 0x000fe20000011602 */
[----:B------:R-:W-:Y:S02]  /*0160*/  IMAD R4, R8, 0x422, RZ ;  /* 0x0000042208047824 */ /* 0x000fe400078e02ff */
[----:B------:R-:W-:Y:S01]  /*0170*/  VIADD R12, R1, 0x100 ;  /* 0x00000100010c7836 */ /* 0x000fe20000000000 */
[----:B------:R-:W-:Y:S01]  /*0180*/  LOP3.LUT R2, R6, 0xffff, RZ, 0xc0, !PT ;  /* 0x0000ffff06027812 */ /* 0x000fe200078ec0ff */
[----:B------:R0:W-:Y:S01]  /*0190*/  STL.U8 [R23+0x6], RZ ;  /* 0x000006ff17007387 */ /* 0x0001e20000100000 */
[----:B------:R-:W-:-:S03]  /*01a0*/  SHF.R.U32.HI R4, RZ, 0x10, R4 ;  /* 0x00000010ff047819 */ /* 0x000fc60000011604 */
[----:B------:R-:W-:Y:S01]  /*01b0*/  IMAD R2, R2, 0x4211, RZ ;  /* 0x0000421102027824 */ /* 0x000fe200078e02ff */
[----:B------:R-:W-:-:S04]  /*01c0*/  PRMT R9, R4, 0x9910, RZ ;  /* 0x0000991004097816 */ /* 0x000fc800000000ff */
[----:B------:R-:W-:Y:S01]  /*01d0*/  SHF.R.U32.HI R3, RZ, 0x14, R2 ;  /* 0x00000014ff037819 */ /* 0x000fe20000011602 */
[----:B------:R-:W-:Y:S01]  /*01e0*/  IMAD R9, R9, 0x3e, RZ ;  /* 0x0000003e09097824 */ /* 0x000fe200078e02ff */
[----:B------:R-:W-:Y:S02]  /*01f0*/  SHF.R.U32.HI R2, RZ, 0x1, R0 ;  /* 0x00000001ff027819 */ /* 0x000fe40000011600 */
[----:B------:R-:W-:Y:S01]  /*0200*/  PRMT R7, R3, 0x9910, RZ ;  /* 0x0000991003077816 */ /* 0x000fe200000000ff */
[----:B------:R-:W-:-:S04]  /*0210*/  IMAD.HI.U32 R3, R0, -0x779bd671, RZ ;  /* 0x8864298f00037827 */ /* 0x000fc800078e00ff */
[----:B------:R-:W-:Y:S01]  /*0220*/  IMAD.HI.U32 R2, R2, -0x7bdef7bd, RZ ;  /* 0x8421084302027827 */ /* 0x000fe200078e00ff */
[----:B------:R-:W-:-:S03]  /*0230*/  SHF.R.U32.HI R4, RZ, 0xb, R3 ;  /* 0x0000000bff047819 */ /* 0x000fc60000011603 */
[----:B------:R-:W-:Y:S01]  /*0240*/  IMAD R7, R7, 0x3e, RZ ;  /* 0x0000003e07077824 */ /* 0x000fe200078e02ff */
[----:B------:R-:W-:Y:S01]  /*0250*/  SHF.R.U32.HI R3, RZ, 0x4, R2 ;  /* 0x00000004ff037819 */ /* 0x000fe20000011602 */
[----:B------:R-:W-:Y:S02]  /*0260*/  IMAD.MOV R9, RZ, RZ, -R9 ;  /* 0x000000ffff097224 */ /* 0x000fe400078e0a09 */
[----:B------:R-:W-:Y:S02]  /*0270*/  IMAD.MOV R7, RZ, RZ, -R7 ;  /* 0x000000ffff077224 */ /* 0x000fe400078e0a07 */
[----:B------:R-:W-:Y:S01]  /*0280*/  IMAD.HI.U32 R2, R3, 0x8421085, RZ ;  /* 0x0842108503027827 */ /* 0x000fe200078e00ff */
[----:B------:R-:W-:Y:S02]  /*0290*/  PRMT R9, R9, 0x7710, RZ ;  /* 0x0000771009097816 */ /* 0x000fe400000000ff */
[----:B------:R-:W-:Y:S01]  /*02a0*/  PRMT R7, R7, 0x7710, RZ ;  /* 0x0000771007077816 */ /* 0x000fe200000000ff */
[----:B------:R-:W-:Y:S01]  /*02b0*/  IMAD.HI.U32 R5, R4, 0x4210843, RZ ;  /* 0x0421084304057827 */ /* 0x000fe200078e00ff */
[----:B------:R-:W-:-:S03]  /*02c0*/  SHF.R.U32.HI R2, RZ, 0x1, R2 ;  /* 0x00000001ff027819 */ /* 0x000fc60000011602 */
[----:B------:R-:W-:Y:S02]  /*02d0*/  IMAD.IADD R8, R8, 0x1, R9 ;  /* 0x0000000108087824 */ /* 0x000fe400078e0209 */
[----:B------:R-:W-:Y:S02]  /*02e0*/  IMAD.IADD R6, R6, 0x1, R7 ;  /* 0x0000000106067824 */ /* 0x000fe400078e0207 */
[----:B------:R-:W-:Y:S01]  /*02f0*/  IMAD R5, R5, -0x3e, R4 ;  /* 0xffffffc205057824 */ /* 0x000fe200078e0204 */
[----:B------:R-:W-:Y:S01]  /*0300*/  LOP3.LUT R8, R8, 0xffff, RZ, 0xc0, !PT ;  /* 0x0000ffff08087812 */ /* 0x000fe200078ec0ff */
[----:B------:R-:W-:Y:S01]  /*0310*/  IMAD.HI.U32 R4, R0, 0x4b02a89d, RZ ;  /* 0x4b02a89d00047827 */ /* 0x000fe200078e00ff */
[----:B------:R-:W-:-:S03]  /*0320*/  LOP3.LUT R6, R6, 0xffff, RZ, 0xc0, !PT ;  /* 0x0000ffff06067812 */ /* 0x000fc600078ec0ff */
[----:B------:R-:W-:Y:S01]  /*0330*/  IMAD R0, R3, -0x3e, R0 ;  /* 0xffffffc203007824 */ /* 0x000fe200078e0200 */
[----:B------:R-:W1:Y:S01]  /*0340*/  LDC.U8 R8, c[0x3][R8] ;  /* 0x00c0000008087b82 */ /* 0x000e620000000000 */
[----:B------:R-:W-:Y:S01]  /*0350*/  IMAD R2, R2, -0x3e, R3 ;  /* 0xffffffc202027824 */ /* 0x000fe200078e0203 */
[----:B------:R-:W-:Y:S01]  /*0360*/  SHF.R.U32.HI R3, RZ, 0x1c, R4 ;  /* 0x0000001cff037819 */ /* 0x000fe20000011604 */
[----:B------:R-:W-:-:S05]  /*0370*/  IMAD.MOV.U32 R7, RZ, RZ, R12 ;  /* 0x000000ffff077224 */ /* 0x000fca00078e000c */
[----:B------:R-:W2:Y:S08]  /*0380*/  LDC.U8 R4, c[0x3][R5] ;  /* 0x00c0000005047b82 */ /* 0x000eb00000000000 */
[----:B------:R-:W3:Y:S08]  /*0390*/  LDC.U8 R6, c[0x3][R6] ;  /* 0x00c0000006067b82 */ /* 0x000ef00000000000 */
[----:B------:R-:W4:Y:S08]  /*03a0*/  LDC.U8 R10, c[0x3][R3] ;  /* 0x00c00000030a7b82 */ /* 0x000f300000000000 */
[----:B------:R-:W5:Y:S08]  /*03b0*/  LDC.U8 R2, c[0x3][R2] ;  /* 0x00c0000002027b82 */ /* 0x000f700000000000 */
[----:B------:R-:W0:Y:S01]  /*03c0*/  LDC.U8 R0, c[0x3][R0] ;  /* 0x00c0000000007b82 */ /* 0x000e220000000000 */
[----:B-1----:R1:W-:Y:S04]  /*03d0*/  STL.U8 [R23+0x4], R8 ;  /* 0x0000040817007387 */ /* 0x0023e80000100000 */
[----:B--2---:R1:W-:Y:S04]  /*03e0*/  STL.U8 [R23+0x2], R4 ;  /* 0x0000020417007387 */ /* 0x0043e80000100000 */
[----:B---3--:R1:W-:Y:S04]  /*03f0*/  STL.U8 [R23+0x3], R6 ;  /* 0x0000030617007387 */ /* 0x0083e80000100000 */
[----:B----4-:R1:W-:Y:S04]  /*0400*/  STL.U8 [R23+0x5], R10 ;  /* 0x0000050a17007387 */ /* 0x0103e80000100000 */
[----:B-----5:R1:W-:Y:S04]  /*0410*/  STL.U8 [R23+0x1], R2 ;  /* 0x0000010217007387 */ /* 0x0203e80000100000 */
[----:B0-----:R1:W-:Y:S01]  /*0420*/  STL.U8 [R23], R0 ;  /* 0x0000000017007387 */ /* 0x0013e20000100000 */
[----:B------:R-:W-:-:S02]  /*0430*/  ISETP.NE.AND P0, PT, R0, RZ, PT ;  /* 0x000000ff0000720c */ /* 0x000fc40003f05270 */
[----:B------:R-:W-:-:S11]  /*0440*/  PRMT R22, R0, 0x7610, R22 ;  /* 0x0000761000167816 */ /* 0x000fd60000000016 */
[----:B-1----:R-:W-:Y:S05]  /*0450*/  @!P0 BRA `(.L_x_1) ;  /* 0x0000000000348947 */ /* 0x002fea0003800000 */
[----:B------:R-:W-:Y:S01]  /*0460*/  BSSY.RECONVERGENT B1, `(.L_x_2) ;  /* 0x000000b000017945 */ /* 0x000fe20003800200 */
[----:B------:R-:W-:Y:S01]  /*0470*/  PRMT R0, R22, 0x7610, R0 ;  /* 0x0000761016007816 */ /* 0x000fe20000000000 */
[----:B------:R-:W-:Y:S02]  /*0480*/  IMAD.MOV.U32 R5, RZ, RZ, R12 ;  /* 0x000000ffff057224 */ /* 0x000fe400078e000c */
[----:B------:R-:W-:-:S07]  /*0490*/  IMAD.MOV.U32 R3, RZ, RZ, R23 ;  /* 0x000000ffff037224 */ /* 0x000fce00078e0017 */
.L_x_3:
[----:B------:R0:W-:Y:S04]  /*04a0*/  STL.U8 [R5], R0 ;  /* 0x0000000005007387 */ /* 0x0001e80000100000 */
[----:B0-----:R0:W2:Y:S01]  /*04b0*/  LDL.U8 R0, [R3+0x1] ;  /* 0x0000010003007983 */ /* 0x0010a20000100000 */
[----:B------:R-:W-:-:S04]  /*04c0*/  VIADD R2, R5, 0x1 ;  /* 0x0000000105027836 */ /* 0x000fc80000000000 */
[----:B------:R-:W-:Y:S02]  /*04d0*/  IMAD.MOV.U32 R5, RZ, RZ, R2 ;  /* 0x000000ffff057224 */ /* 0x000fe400078e0002 */
[----:B0-----:R-:W-:Y:S01]  /*04e0*/  VIADD R3, R3, 0x1 ;  /* 0x0000000103037836 */ /* 0x001fe20000000000 */
[----:B--2---:R-:W-:-:S13]  /*04f0*/  ISETP.NE.AND P0, PT, R0, RZ, PT ;  /* 0x000000ff0000720c */ /* 0x004fda0003f05270 */
[----:B------:R-:W-:Y:S05]  /*0500*/  @P0 BRA `(.L_x_3) ;  /* 0xfffffffc00e40947 */ /* 0x000fea000383ffff */
[----:B------:R-:W-:Y:S05]  /*0510*/  BSYNC.RECONVERGENT B1 ;  /* 0x0000000000017941 */ /* 0x000fea0003800200 */
.L_x_2:
[----:B------:R-:W-:-:S07]  /*0520*/  IMAD.MOV.U32 R7, RZ, RZ, R2 ;  /* 0x000000ffff077224 */ /* 0x000fce00078e0002 */
.L_x_1:
[----:B------:R-:W-:Y:S05]  /*0530*/  BSYNC.RECONVERGENT B0 ;  /* 0x0000000000007941 */ /* 0x000fea0003800200 */
.L_x_0:
[----:B------:R0:W-:Y:S01]  /*0540*/  STL.U8 [R7], RZ ;  /* 0x000000ff07007387 */ /* 0x0001e20000100000 */
[----:B------:R-:W-:Y:S01]  /*0550*/  BSSY.RECONVERGENT B0, `(.L_x_4) ;  /* 0x0000007000007945 */ /* 0x000fe20003800200 */
[----:B------:R-:W-:-:S07]  /*0560*/  IMAD.MOV.U32 R2, RZ, RZ, R12 ;  /* 0x000000ffff027224 */ /* 0x000fce00078e000c */
.L_x_5:
[----:B------:R-:W2:Y:S02]  /*0570*/  LDL.U8 R0, [R2] ;  /* 0x0000000002007983 */ /* 0x000ea40000100000 */
[----:B--2---:R-:W-:Y:S01]  /*0580*/  ISETP.NE.AND P0, PT, R0, RZ, PT ;  /* 0x000000ff0000720c */ /* 0x004fe20003f05270 */
[----:B------:R-:W-:Y:S02]  /*0590*/  IMAD.MOV.U32 R0, RZ, RZ, R2 ;  /* 0x000000ffff007224 */ /* 0x000fe400078e0002 */
[----:B------:R-:W-:-:S10]  /*05a0*/  VIADD R2, R2, 0x1 ;  /* 0x0000000102027836 */ /* 0x000fd40000000000 */
[----:B------:R-:W-:Y:S05]  /*05b0*/  @P0 BRA `(.L_x_5) ;  /* 0xfffffffc00ec0947 */ /* 0x000fea000383ffff */
[----:B------:R-:W-:Y:S05]  /*05c0*/  BSYNC.RECONVERGENT B0 ;  /* 0x0000000000007941 */ /* 0x000fea0003800200 */
.L_x_4:
[----:B------:R-:W-:Y:S02]  /*05d0*/  IMAD.U32 R2, RZ, RZ, UR4 ;  /* 0x00000004ff027e24 */ /* 0x000fe4000f8e00ff */
[----:B------:R-:W-:-:S05]  /*05e0*/  IMAD.U32 R3, RZ, RZ, UR5 ;  /* 0x00000005ff037e24 */ /* 0x000fca000f8e00ff */
[----:B------:R-:W2:Y:S01]  /*05f0*/  LDG.E.U8 R2, desc[UR6][R2.64] ;  /* 0x0000000602027981 */ /* 0x000ea2000c1e1100 */
[----:B------:R-:W-:Y:S02]  /*0600*/  IMAD.MOV.U32 R4, RZ, RZ, R0 ;  /* 0x000000ffff047224 */ /* 0x000fe400078e0000 */
[----:B------:R-:W-:Y:S01]  /*0610*/  VIADD R20, R1, 0x120 ;  /* 0x0000012001147836 */ /* 0x000fe20000000000 */
[----:B--2---:R-:W-:-:S13]  /*0620*/  ISETP.NE.AND P0, PT, R2, RZ, PT ;  /* 0x000000ff0200720c */ /* 0x004fda0003f05270 */
[----:B------:R-:W-:Y:S05]  /*0630*/  @!P0 BRA `(.L_x_6) ;  /* 0x0000000000308947 */ /* 0x000fea0003800000 */
[----:B------:R-:W-:Y:S01]  /*0640*/  PRMT R0, R2, 0x7610, R0 ;  /* 0x0000761002007816 */ /* 0x000fe20000000000 */
[----:B------:R-:W-:-:S07]  /*0650*/  IMAD.MOV.U32 R5, RZ, RZ, R4 ;  /* 0x000000ffff057224 */ /* 0x000fce00078e0004 */
.L_x_7:
[----:B------:R-:W-:Y:S01]  /*0660*/  IMAD.U32 R2, RZ, RZ, UR4 ;  /* 0x00000004ff027e24 */ /* 0x000fe2000f8e00ff */
[----:B------:R1:W-:Y:S01]  /*0670*/  STL.U8 [R5], R0 ;  /* 0x0000000005007387 */ /* 0x0003e20000100000 */
[----:B------:R-:W-:-:S05]  /*0680*/  IMAD.U32 R3, RZ, RZ, UR5 ;  /* 0x00000005ff037e24 */ /* 0x000fca000f8e00ff */
[----:B-1----:R-:W2:Y:S01]  /*0690*/  LDG.E.U8 R0, desc[UR6][R2.64+0x1] ;  /* 0x0000010602007981 */ /* 0x002ea2000c1e1100 */
[----:B------:R-:W-:Y:S01]  /*06a0*/  UIADD3 UR4, UP0, UPT, UR4, 0x1, URZ ;  /* 0x0000000104047890 */ /* 0x000fe2000ff1e0ff */
[----:B------:R-:W-:-:S03]  /*06b0*/  VIADD R4, R5, 0x1 ;  /* 0x0000000105047836 */ /* 0x000fc60000000000 */
[----:B------:R-:W-:Y:S01]  /*06c0*/  UIADD3.X UR5, UPT, UPT, URZ, UR5, URZ, UP0, !UPT ;  /* 0x00000005ff057290 */ /* 0x000fe200087fe4ff */
[----:B------:R-:W-:Y:S01]  /*06d0*/  IMAD.MOV.U32 R5, RZ, RZ, R4 ;  /* 0x000000ffff057224 */ /* 0x000fe200078e0004 */
[----:B--2---:R-:W-:-:S13]  /*06e0*/  ISETP.NE.AND P0, PT, R0, RZ, PT ;  /* 0x000000ff0000720c */ /* 0x004fda0003f05270 */
[----:B------:R-:W-:Y:S05]  /*06f0*/  @P0 BRA `(.L_x_7) ;  /* 0xfffffffc00d80947 */ /* 0x000fea000383ffff */
.L_x_6:
[----:B------:R1:W-:Y:S04]  /*0700*/  STL.U8 [R4], RZ ;  /* 0x000000ff04007387 */ /* 0x0003e80000100000 */
[----:B------:R-:W2:Y:S01]  /*0710*/  LDL.U8 R0, [R1+0x100] ;  /* 0x0001000001007983 */ /* 0x000ea20000100000 */
[----:B------:R-:W-:Y:S01]  /*0720*/  IMAD.MOV.U32 R5, RZ, RZ, -0x4498517b ;  /* 0xbb67ae85ff057424 */ /* 0x000fe200078e00ff */
[----:B------:R-:W-:Y:S01]  /*0730*/  BSSY.RECONVERGENT B0, `(.L_x_8) ;  /* 0x0000019000007945 */ /* 0x000fe20003800200 */
[----:B------:R-:W-:Y:S01]  /*0740*/  IMAD.MOV.U32 R6, RZ, RZ, 0x3c6ef372 ;  /* 0x3c6ef372ff067424 */ /* 0x000fe200078e00ff */
[----:B------:R3:W-:Y:S01]  /*0750*/  STL [R1+0x160], RZ ;  /* 0x000160ff01007387 */ /* 0x0007e20000100800 */
[----:B-1----:R-:W-:Y:S02]  /*0760*/  IMAD.MOV.U32 R4, RZ, RZ, 0x6a09e667 ;  /* 0x6a09e667ff047424 */ /* 0x002fe400078e00ff */
[----:B0-----:R-:W-:Y:S01]  /*0770*/  IMAD.MOV.U32 R7, RZ, RZ, -0x5ab00ac6 ;  /* 0xa54ff53aff077424 */ /* 0x001fe200078e00ff */
[----:B------:R3:W-:Y:S01]  /*0780*/  STL.64 [R1+0x168], RZ ;  /* 0x000168ff01007387 */ /* 0x0007e20000100a00 */
[----:B------:R-:W-:-:S02]  /*0790*/  IMAD.MOV.U32 R8, RZ, RZ, 0x510e527f ;  /* 0x510e527fff087424 */ /* 0x000fc400078e00ff */
[----:B------:R-:W-:Y:S01]  /*07a0*/  IMAD.MOV.U32 R9, RZ, RZ, -0x64fa9774 ;  /* 0x9b05688cff097424 */ /* 0x000fe200078e00ff */
[----:B------:R3:W-:Y:S01]  /*07b0*/  STL.128 [R1+0x170], R4 ;  /* 0x0001700401007387 */ /* 0x0007e20000100c00 */
[----:B------:R-:W-:Y:S02]  /*07c0*/  IMAD.MOV.U32 R10, RZ, RZ, 0x1f83d9ab ;  /* 0x1f83d9abff0a7424 */ /* 0x000fe400078e00ff */
[----:B------:R-:W-:Y:S02]  /*07d0*/  IMAD.MOV.U32 R11, RZ, RZ, 0x5be0cd19 ;  /* 0x5be0cd19ff0b7424 */ /* 0x000fe400078e00ff */
[----:B------:R-:W-:Y:S02]  /*07e0*/  IMAD.MOV.U32 R21, RZ, RZ, RZ ;  /* 0x000000ffff157224 */ /* 0x000fe400078e00ff */
[----:B------:R-:W-:Y:S01]  /*07f0*/  IMAD.MOV.U32 R3, RZ, RZ, RZ ;  /* 0x000000ffff037224 */ /* 0x000fe200078e00ff */
[----:B------:R3:W-:Y:S01]  /*0800*/  STL.128 [R1+0x180], R8 ;  /* 0x0001800801007387 */ /* 0x0007e20000100c00 */
[----:B--2---:R-:W-:-:S13]  /*0810*/  ISETP.NE.AND P0, PT, R0, RZ, PT ;  /* 0x000000ff0000720c */ /* 0x004fda0003f05270 */
[----:B---3--:R-:W-:Y:S05]  /*0820*/  @!P0 BRA `(.L_x_9) ;  /* 0x0000000000248947 */ /* 0x008fea0003800000 */
[----:B------:R-:W-:Y:S02]  /*0830*/  IMAD.MOV.U32 R0, RZ, RZ, R12 ;  /* 0x000000ffff007224 */ /* 0x000fe400078e000c */
[----:B------:R-:W-:Y:S02]  /*0840*/  IMAD.MOV.U32 R21, RZ, RZ, RZ ;  /* 0x000000ffff157224 */ /* 0x000fe400078e00ff */
[----:B------:R-:W-:-:S07]  /*0850*/  IMAD.MOV.U32 R3, RZ, RZ, RZ ;  /* 0x000000ffff037224 */ /* 0x000fce00078e00ff */
.L_x_10:
[----:B------:R0:W2:Y:S01]  /*0860*/  LDL.U8 R2, [R0+0x1] ;  /* 0x0000010000027983 */ /* 0x0000a20000100000 */
[----:B------:R-:W-:-:S05]  /*0870*/  IADD3 R21, P1, PT, R21, 0x1, RZ ;  /* 0x0000000115157810 */ /* 0x000fca0007f3e0ff */
[----:B------:R-:W-:Y:S02]  /*0880*/  IMAD.X R3, RZ, RZ, R3, P1 ;  /* 0x000000ffff037224 */ /* 0x000fe400008e0603 */
[----:B0-----:R-:W-:Y:S01]  /*0890*/  VIADD R0, R0, 0x1 ;  /* 0x0000000100007836 */ /* 0x001fe20000000000 */
[----:B--2---:R-:W-:-:S13]  /*08a0*/  ISETP.NE.AND P0, PT, R2, RZ, PT ;  /* 0x000000ff0200720c */ /* 0x004fda0003f05270 */
[----:B------:R-:W-:Y:S05]  /*08b0*/  @P0 BRA `(.L_x_10) ;  /* 0xfffffffc00e80947 */ /* 0x000fea000383ffff */
.L_x_9:
[----:B------:R-:W-:Y:S05]  /*08c0*/  BSYNC.RECONVERGENT B0 ;  /* 0x0000000000007941 */ /* 0x000fea0003800200 */
.L_x_8:
[----:B------:R-:W-:Y:S01]  /*08d0*/  ISETP.NE.U32.AND P0, PT, R21, RZ, PT ;  /* 0x000000ff1500720c */ /* 0x000fe20003f05070 */
[----:B------:R-:W-:Y:S01]  /*08e0*/  BSSY.RECONVERGENT B0, `(.L_x_11) ;  /* 0x0000145000007945 */ /* 0x000fe20003800200 */
[----:B------:R-:W-:Y:S02]  /*08f0*/  IMAD.MOV.U32 R12, RZ, RZ, RZ ;  /* 0x000000ffff0c7224 */ /* 0x000fe400078e00ff */
[----:B------:R-:W-:-:S13]  /*0900*/  ISETP.NE.AND.EX P0, PT, R3, RZ, PT, P0 ;  /* 0x000000ff0300720c */ /* 0x000fda0003f05300 */
[----:B------:R-:W-:Y:S05]  /*0910*/  @!P0 BRA `(.L_x_12) ;  /* 0x0000001400048947 */ /* 0x000fea0003800000 */
[----:B------:R-:W-:Y:S02]  /*0920*/  IMAD.MOV.U32 R2, RZ, RZ, RZ ;  /* 0x000000ffff027224 */ /* 0x000fe400078e00ff */
[----:B------:R-:W-:Y:S02]  /*0930*/  IMAD.MOV.U32 R0, RZ, RZ, RZ ;  /* 0x000000ffff007224 */ /* 0x000fe400078e00ff */
[----:B------:R-:W-:-:S07]  /*0940*/  IMAD.MOV.U32 R12, RZ, RZ, RZ ;  /* 0x000000ffff0c7224 */ /* 0x000fce00078e00ff */
.L_x_17:
[----:B0-----:R-:W-:-:S06]  /*0950*/  IMAD.IADD R5, R1, 0x1, R2 ;  /* 0x0000000101057824 */ /* 0x001fcc00078e0202 */
[----:B------:R-:W2:Y:S01]  /*0960*/  LDL.U8 R5, [R5+0x100] ;  /* 0x0001000005057983 */ /* 0x000ea20000100000 */
[----:B------:R-:W-:Y:S02]  /*0970*/  VIADD R4, R12, 0x1 ;  /* 0x000000010c047836 */ /* 0x000fe40000000000 */
[----:B------:R-:W-:-:S03]  /*0980*/  IMAD.IADD R6, R1, 0x1, R12 ;  /* 0x0000000101067824 */ /* 0x000fc600078e020c */
[----:B------:R0:W-:Y:S04]  /*0990*/  STL [R1+0x160], R4 ;  /* 0x0001600401007387 */ /* 0x0001e80000100800 */
[----:B--2---:R0:W-:Y:S04]  /*09a0*/  STL.U8 [R6+0x120], R5 ;  /* 0x0001200506007387 */ /* 0x0041e80000100000 */
[----:B------:R-:W2:Y:S01]  /*09b0*/  LDL R12, [R1+0x160] ;  /* 0x00016000010c7983 */ /* 0x000ea20000100800 */
[----:B------:R-:W-:Y:S01]  /*09c0*/  IADD3 R2, P0, PT, R2, 0x1, RZ ;  /* 0x0000000102027810 */ /* 0x000fe20007f1e0ff */
[----:B------:R-:W-:Y:S04]  /*09d0*/  BSSY.RECONVERGENT B1, `(.L_x_13) ;  /* 0x0000134000017945 */ /* 0x000fe80003800200 */
[----:B------:R-:W-:Y:S01]  /*09e0*/  IMAD.X R0, RZ, RZ, R0, P0 ;  /* 0x000000ffff007224 */ /* 0x000fe200000e0600 */
[----:B------:R-:W-:-:S04]  /*09f0*/  ISETP.NE.U32.AND P0, PT, R2, R21, PT ;  /* 0x000000150200720c */ /* 0x000fc80003f05070 */
[----:B------:R-:W-:Y:S02]  /*0a00*/  ISETP.NE.AND.EX P0, PT, R0, R3, PT, P0 ;  /* 0x000000030000720c */ /* 0x000fe40003f05300 */
[----:B--2---:R-:W-:-:S13]  /*0a10*/  ISETP.NE.AND P1, PT, R12, 0x40, PT ;  /* 0x000000400c00780c */ /* 0x004fda0003f25270 */
[----:B0-----:R-:W-:Y:S05]  /*0a20*/  @P1 BRA `(.L_x_14) ;  /* 0x0000001000b81947 */ /* 0x001fea0003800000 */
[----:B------:R-:W2:Y:S04]  /*0a30*/  LDL.128 R4, [R1+0x120] ;  /* 0x0001200001047983 */ /* 0x000ea80000100c00 */
[----:B------:R-:W3:Y:S04]  /*0a40*/  LDL.128 R16, [R1+0x130] ;  /* 0x0001300001107983 */ /* 0x000ee80000100c00 */
[----:B------:R-:W4:Y:S04]  /*0a50*/  LDL.128 R12, [R1+0x140] ;  /* 0x00014000010c7983 */ /* 0x000f280000100c00 */
[----:B------:R-:W5:Y:S01]  /*0a60*/  LDL.128 R8, [R1+0x150] ;  /* 0x0001500001087983 */ /* 0x000f620000100c00 */
[----:B--2---:R-:W-:-:S02]  /*0a70*/  PRMT R25, R4, 0x7771, RZ ;  /* 0x0000777104197816 */ /* 0x004fc400000000ff */
[----:B------:R-:W-:Y:S02]  /*0a80*/  PRMT R24, R5, 0x7771, RZ ;  /* 0x0000777105187816 */ /* 0x000fe400000000ff */
[----:B------:R-:W-:Y:S01]  /*0a90*/  PRMT R26, R4, 0x7770, RZ ;  /* 0x00007770041a7816 */ /* 0x000fe200000000ff */
[----:B------:R-:W-:Y:S01]  /*0aa0*/  IMAD.U32 R25, R25, 0x10000, RZ ;  /* 0x0001000019197824 */ /* 0x000fe200078e00ff */
[----:B------:R-:W-:Y:S01]  /*0ab0*/  PRMT R29, R6, 0x7771, RZ ;  /* 0x00007771061d7816 */ /* 0x000fe200000000ff */
[----:B------:R-:W-:Y:S01]  /*0ac0*/  IMAD.U32 R24, R24, 0x10000, RZ ;  /* 0x0001000018187824 */ /* 0x000fe200078e00ff */
[----:B------:R-:W-:Y:S02]  /*0ad0*/  PRMT R35, R7, 0x7770, RZ ;  /* 0x0000777007237816 */ /* 0x000fe400000000ff */
[----:B------:R-:W-:Y:S01]  /*0ae0*/  LOP3.LUT R27, R25, 0xff0000, RZ, 0xc0, !PT ;  /* 0x00ff0000191b7812 */ /* 0x000fe200078ec0ff */
[----:B------:R-:W-:Y:S01]  /*0af0*/  IMAD.U32 R29, R29, 0x10000, RZ ;  /* 0x000100001d1d7824 */ /* 0x000fe200078e00ff */
[----:B------:R-:W-:-:S02]  /*0b00*/  LOP3.LUT R28, R24, 0xff0000, RZ, 0xc0, !PT ;  /* 0x00ff0000181c7812 */ /* 0x000fc400078ec0ff */
[----:B------:R-:W-:Y:S01]  /*0b10*/  PRMT R25, R5, 0x7770, RZ ;  /* 0x0000777005197816 */ /* 0x000fe200000000ff */
[----:B------:R-:W-:Y:S01]  /*0b20*/  IMAD R24, R26, 0x1000000, R27 ;  /* 0x010000001a187824 */ /* 0x000fe200078e021b */
[----:B------:R-:W-:Y:S02]  /*0b30*/  PRMT R26, R7, 0x7771, RZ ;  /* 0x00007771071a7816 */ /* 0x000fe400000000ff */
[----:B---3--:R-:W-:Y:S01]  /*0b40*/  PRMT R27, R16, 0x7771, RZ ;  /* 0x00007771101b7816 */ /* 0x008fe200000000ff */
[----:B------:R-:W-:Y:S01]  /*0b50*/  IMAD R28, R25, 0x1000000, R28 ;  /* 0x01000000191c7824 */ /* 0x000fe200078e021c */
[----:B------:R-:W-:Y:S01]  /*0b60*/  PRMT R25, R17, 0x7771, RZ ;  /* 0x0000777111197816 */ /* 0x000fe200000000ff */
[----:B------:R-:W-:Y:S01]  /*0b70*/  IMAD.U32 R26, R26, 0x10000, RZ ;  /* 0x000100001a1a7824 */ /* 0x000fe200078e00ff */
[----:B------:R-:W-:Y:S01]  /*0b80*/  PRMT R36, R6, 0x7770, RZ ;  /* 0x0000777006247816 */ /* 0x000fe200000000ff */
[----:B------:R-:W-:Y:S01]  /*0b90*/  IMAD.U32 R27, R27, 0x10000, RZ ;  /* 0x000100001b1b7824 */ /* 0x000fe200078e00ff */
[----:B------:R-:W-:Y:S01]  /*0ba0*/  LOP3.LUT R29, R29, 0xff0000, RZ, 0xc0, !PT ;  /* 0x00ff00001d1d7812 */ /* 0x000fe200078ec0ff */
[----:B------:R-:W-:Y:S01]  /*0bb0*/  IMAD.U32 R25, R25, 0x10000, RZ ;  /* 0x0001000019197824 */ /* 0x000fe200078e00ff */
[----:B------:R-:W-:-:S02]  /*0bc0*/  LOP3.LUT R26, R26, 0xff0000, RZ, 0xc0, !PT ;  /* 0x00ff00001a1a7812 */ /* 0x000fc400078ec0ff */
[----:B------:R-:W-:Y:S01]  /*0bd0*/  PRMT R34, R16, 0x7770, RZ ;  /* 0x0000777010227816 */ /* 0x000fe200000000ff */
[----:B------:R-:W-:Y:S01]  /*0be0*/  IMAD R36, R36, 0x1000000, R29 ;  /* 0x0100000024247824 */ /* 0x000fe200078e021d */
[----:B------:R-:W-:Y:S01]  /*0bf0*/  LOP3.LUT R27, R27, 0xff0000, RZ, 0xc0, !PT ;  /* 0x00ff00001b1b7812 */ /* 0x000fe200078ec0ff */
[----:B------:R-:W-:Y:S01]  /*0c00*/  IMAD R35, R35, 0x1000000, R26 ;  /* 0x0100000023237824 */ /* 0x000fe200078e021a */
[----:B------:R-:W-:Y:S02]  /*0c10*/  LOP3.LUT R26, R25, 0xff0000, RZ, 0xc0, !PT ;  /* 0x00ff0000191a7812 */ /* 0x000fe400078ec0ff */
[----:B------:R-:W-:Y:S01]  /*0c20*/  PRMT R25, R19, 0x7771, RZ ;  /* 0x0000777113197816 */ /* 0x000fe200000000ff */
[----:B------:R-:W-:Y:S01]  /*0c30*/  IMAD R34, R34, 0x1000000, R27 ;  /* 0x0100000022227824 */ /* 0x000fe200078e021b */
[----:B------:R-:W-:Y:S02]  /*0c40*/  PRMT R33, R17, 0x7770, RZ ;  /* 0x0000777011217816 */ /* 0x000fe400000000ff */
[----:B------:R-:W-:Y:S01]  /*0c50*/  PRMT R29, R18, 0x7771, RZ ;  /* 0x00007771121d7816 */ /* 0x000fe200000000ff */
[----:B------:R-:W-:Y:S01]  /*0c60*/  IMAD.U32 R25, R25, 0x10000, RZ ;  /* 0x0001000019197824 */ /* 0x000fe200078e00ff */
[----:B----4-:R-:W-:Y:S01]  /*0c70*/  PRMT R27, R12, 0x7771, RZ ;  /* 0x000077710c1b7816 */ /* 0x010fe200000000ff */
[----:B------:R-:W-:Y:S01]  /*0c80*/  IMAD R33, R33, 0x1000000, R26 ;  /* 0x0100000021217824 */ /* 0x000fe200078e021a */
[----:B------:R-:W-:Y:S01]  /*0c90*/  PRMT R31, R19, 0x7770, RZ ;  /* 0x00007770131f7816 */ /* 0x000fe200000000ff */
[----:B------:R-:W-:Y:S01]  /*0ca0*/  IMAD.U32 R29, R29, 0x10000, RZ ;  /* 0x000100001d1d7824 */ /* 0x000fe200078e00ff */
[----:B------:R-:W-:Y:S01]  /*0cb0*/  LOP3.LUT R26, R25, 0xff0000, RZ, 0xc0, !PT ;  /* 0x00ff0000191a7812 */ /* 0x000fe200078ec0ff */
[----:B------:R-:W-:Y:S01]  /*0cc0*/  IMAD.U32 R27, R27, 0x10000, RZ ;  /* 0x000100001b1b7824 */ /* 0x000fe200078e00ff */
[----:B------:R-:W-:-:S02]  /*0cd0*/  PRMT R25, R13, 0x7771, RZ ;  /* 0x000077710d197816 */ /* 0x000fc400000000ff */
[----:B------:R-:W-:Y:S01]  /*0ce0*/  PRMT R32, R18, 0x7770, RZ ;  /* 0x0000777012207816 */ /* 0x000fe200000000ff */
[----:B------:R-:W-:Y:S01]  /*0cf0*/  IMAD R31, R31, 0x1000000, R26 ;  /* 0x010000001f1f7824 */ /* 0x000fe200078e021a */
[----:B------:R-:W-:Y:S01]  /*0d00*/  LOP3.LUT R29, R29, 0xff0000, RZ, 0xc0, !PT ;  /* 0x00ff00001d1d7812 */ /* 0x000fe200078ec0ff */
[----:B------:R-:W-:Y:S01]  /*0d10*/  IMAD.U32 R26, R25, 0x10000, RZ ;  /* 0x00010000191a7824 */ /* 0x000fe200078e00ff */
[----:B------:R-:W-:Y:S02]  /*0d20*/  PRMT R30, R12, 0x7770, RZ ;  /* 0x000077700c1e7816 */ /* 0x000fe400000000ff */
[----:B------:R-:W-:Y:S01]  /*0d30*/  LOP3.LUT R25, R27, 0xff0000, RZ, 0xc0, !PT ;  /* 0x00ff00001b197812 */ /* 0x000fe200078ec0ff */
[----:B------:R-:W-:Y:S01]  /*0d40*/  IMAD R32, R32, 0x1000000, R29 ;  /* 0x0100000020207824 */ /* 0x000fe200078e021d */
[----:B------:R-:W-:Y:S02]  /*0d50*/  PRMT R29, R14, 0x7771, RZ ;  /* 0x000077710e1d7816 */ /* 0x000fe400000000ff */
[----:B------:R-:W-:Y:S01]  /*0d60*/  PRMT R27, R13, 0x7770, RZ ;  /* 0x000077700d1b7816 */ /* 0x000fe200000000ff */
[----:B------:R-:W-:Y:S01]  /*0d70*/  IMAD R30, R30, 0x1000000, R25 ;  /* 0x010000001e1e7824 */ /* 0x000fe200078e0219 */
[----:B------:R-:W-:Y:S01]  /*0d80*/  PRMT R25, R15, 0x7771, RZ ;  /* 0x000077710f197816 */ /* 0x000fe200000000ff */
[----:B------:R-:W-:Y:S01]  /*0d90*/  IMAD.U32 R37, R29, 0x10000, RZ ;  /* 0x000100001d257824 */ /* 0x000fe200078e00ff */
[----:B------:R-:W-:-:S02]  /*0da0*/  LOP3.LUT R26, R26, 0xff0000, RZ, 0xc0, !PT ;  /* 0x00ff00001a1a7812 */ /* 0x000fc400078ec0ff */
[----:B------:R-:W-:Y:S01]  /*0db0*/  PRMT R29, R14, 0x7770, RZ ;  /* 0x000077700e1d7816 */ /* 0x000fe200000000ff */
[----:B------:R-:W-:Y:S01]  /*0dc0*/  IMAD.U32 R25, R25, 0x10000, RZ ;  /* 0x0001000019197824 */ /* 0x000fe200078e00ff */
[----:B------:R-:W-:Y:S01]  /*0dd0*/  LOP3.LUT R38, R37, 0xff0000, RZ, 0xc0, !PT ;  /* 0x00ff000025267812 */ /* 0x000fe200078ec0ff */
[----:B------:R-:W-:Y:S01]  /*0de0*/  IMAD R27, R27, 0x1000000, R26 ;  /* 0x010000001b1b7824 */ /* 0x000fe200078e021a */
[C---:B------:R-:W-:Y:S02]  /*0df0*/  PRMT R26, R4.reuse, 0x7772, RZ ;  /* 0x00007772041a7816 */ /* 0x040fe400000000ff */
[----:B------:R-:W-:Y:S02]  /*0e00*/  PRMT R37, R15, 0x7770, RZ ;  /* 0x000077700f257816 */ /* 0x000fe400000000ff */
[----:B------:R-:W-:Y:S01]  /*0e10*/  LOP3.LUT R40, R25, 0xff0000, RZ, 0xc0, !PT ;  /* 0x00ff000019287812 */ /* 0x000fe200078ec0ff */
[----:B------:R-:W-:Y:S01]  /*0e20*/  IMAD R25, R29, 0x1000000, R38 ;  /* 0x010000001d197824 */ /* 0x000fe200078e0226 */
[----:B------:R-:W-:Y:S01]  /*0e30*/  PRMT R4, R4, 0x7773, RZ ;  /* 0x0000777304047816 */ /* 0x000fe200000000ff */
[----:B------:R-:W-:Y:S01]  /*0e40*/  IMAD.SHL.U32 R29, R26, 0x100, RZ ;  /* 0x000001001a1d7824 */ /* 0x000fe200078e00ff */
[----:B-----5:R-:W-:Y:S01]  /*0e50*/  PRMT R38, R8, 0x7771, RZ ;  /* 0x0000777108267816 */ /* 0x020fe200000000ff */
[----:B------:R-:W-:Y:S01]  /*0e60*/  IMAD R26, R37, 0x1000000, R40 ;  /* 0x01000000251a7824 */ /* 0x000fe200078e0228 */
[----:B------:R-:W-:-:S02]  /*0e70*/  PRMT R37, R9, 0x7771, RZ ;  /* 0x0000777109257816 */ /* 0x000fc400000000ff */
[----:B------:R-:W-:Y:S01]  /*0e80*/  LOP3.LUT R4, R4, R24, R29, 0xfe, !PT ;  /* 0x0000001804047212 */ /* 0x000fe200078efe1d */
[----:B------:R-:W-:Y:S01]  /*0e90*/  IMAD.U32 R38, R38, 0x10000, RZ ;  /* 0x0001000026267824 */ /* 0x000fe200078e00ff */
[----:B------:R-:W-:Y:S01]  /*0ea0*/  PRMT R24, R5, 0x7772, RZ ;  /* 0x0000777205187816 */ /* 0x000fe200000000ff */
[----:B------:R-:W-:Y:S01]  /*0eb0*/  IMAD.U32 R37, R37, 0x10000, RZ ;  /* 0x0001000025257824 */ /* 0x000fe200078e00ff */
[----:B------:R-:W-:Y:S02]  /*0ec0*/  PRMT R5, R5, 0x7773, RZ ;  /* 0x0000777305057816 */ /* 0x000fe400000000ff */
[----:B------:R-:W-:Y:S02]  /*0ed0*/  PRMT R29, R8, 0x7770, RZ ;  /* 0x00007770081d7816 */ /* 0x000fe400000000ff */
[----:B------:R-:W-:Y:S01]  /*0ee0*/  LOP3.LUT R39, R37, 0xff0000, RZ, 0xc0, !PT ;  /* 0x00ff000025277812 */ /* 0x000fe200078ec0ff */
[----:B------:R-:W-:Y:S01]  /*0ef0*/  IMAD.SHL.U32 R37, R24, 0x100, RZ ;  /* 0x0000010018257824 */ /* 0x000fe200078e00ff */
[----:B------:R-:W-:-:S02]  /*0f00*/  LOP3.LUT R40, R38, 0xff0000, RZ, 0xc0, !PT ;  /* 0x00ff000026287812 */ /* 0x000fc400078ec0ff */
[----:B------:R-:W-:Y:S02]  /*0f10*/  PRMT R38, R9, 0x7770, RZ ;  /* 0x0000777009267816 */ /* 0x000fe400000000ff */
[----:B------:R-:W-:Y:S01]  /*0f20*/  LOP3.LUT R5, R5, R28, R37, 0xfe, !PT ;  /* 0x0000001c05057212 */ /* 0x000fe200078efe25 */
[----:B------:R-:W-:Y:S01]  /*0f30*/  IMAD R29, R29, 0x1000000, R40 ;  /* 0x010000001d1d7824 */ /* 0x000fe200078e0228 */
[----:B------:R-:W-:Y:S01]  /*0f40*/  PRMT R28, R6, 0x7772, RZ ;  /* 0x00007772061c7816 */ /* 0x000fe200000000ff */
[----:B------:R-:W-:Y:S01]  /*0f50*/  IMAD R24, R38, 0x1000000, R39 ;  /* 0x0100000026187824 */ /* 0x000fe200078e0227 */
[----:B------:R-:W-:Y:S02]  /*0f60*/  PRMT R37, R6, 0x7773, RZ ;  /* 0x0000777306257816 */ /* 0x000fe400000000ff */
[----:B------:R-:W-:Y:S02]  /*0f70*/  PRMT R40, R10, 0x7771, RZ ;  /* 0x000077710a287816 */ /* 0x000fe400000000ff */
[----:B------:R-:W-:-:S02]  /*0f80*/  PRMT R6, R7, 0x7772, RZ ;  /* 0x0000777207067816 */ /* 0x000fc400000000ff */
[----:B------:R-:W-:Y:S01]  /*0f90*/  PRMT R39, R7, 0x7773, RZ ;  /* 0x0000777307277816 */ /* 0x000fe200000000ff */
[----:B------:R-:W-:Y:S02]  /*0fa0*/  IMAD.SHL.U32 R7, R28, 0x100, RZ ;  /* 0x000001001c077824 */ /* 0x000fe400078e00ff */
[----:B------:R-:W-:Y:S02]  /*0fb0*/  IMAD.U32 R40, R40, 0x10000, RZ ;  /* 0x0001000028287824 */ /* 0x000fe400078e00ff */
[----:B------:R-:W-:Y:S01]  /*0fc0*/  IMAD.SHL.U32 R38, R6, 0x100, RZ ;  /* 0x0000010006267824 */ /* 0x000fe200078e00ff */
[----:B------:R-:W-:Y:S02]  /*0fd0*/  LOP3.LUT R6, R37, R36, R7, 0xfe, !PT ;  /* 0x0000002425067212 */ /* 0x000fe400078efe07 */
[----:B------:R-:W-:Y:S02]  /*0fe0*/  LOP3.LUT R41, R40, 0xff0000, RZ, 0xc0, !PT ;  /* 0x00ff000028297812 */ /* 0x000fe400078ec0ff */
[----:B------:R-:W-:-:S02]  /*0ff0*/  LOP3.LUT R7, R39, R35, R38, 0xfe, !PT ;  /* 0x0000002327077212 */ /* 0x000fc400078efe26 */
[----:B------:R-:W-:Y:S02]  /*1000*/  PRMT R40, R10, 0x7770, RZ ;  /* 0x000077700a287816 */ /* 0x000fe400000000ff */
[C---:B------:R-:W-:Y:S01]  /*1010*/  PRMT R35, R16.reuse, 0x7772, RZ ;  /* 0x0000777210237816 */ /* 0x040fe200000000ff */
[----:B------:R0:W-:Y:S01]  /*1020*/  STL.128 [R1], R4 ;  /* 0x0000000401007387 */ /* 0x0001e20000100c00 */
[----:B------:R-:W-:Y:S01]  /*1030*/  PRMT R39, R16, 0x7773, RZ ;  /* 0x0000777310277816 */ /* 0x000fe200000000ff */
[----:B------:R-:W-:Y:S01]  /*1040*/  IMAD R28, R40, 0x1000000, R41 ;  /* 0x01000000281c7824 */ /* 0x000fe200078e0229 */
[----:B------:R-:W-:Y:S01]  /*1050*/  PRMT R16, R17, 0x7772, RZ ;  /* 0x0000777211107816 */ /* 0x000fe200000000ff */
[----:B------:R-:W-:Y:S01]  /*1060*/  IMAD.SHL.U32 R35, R35, 0x100, RZ ;  /* 0x0000010023237824 */ /* 0x000fe200078e00ff */
[C---:B------:R-:W-:Y:S02]  /*1070*/  PRMT R36, R18.reuse, 0x7772, RZ ;  /* 0x0000777212247816 */ /* 0x040fe400000000ff */
[----:B------:R-:W-:Y:S01]  /*1080*/  PRMT R37, R18, 0x7773, RZ ;  /* 0x0000777312257816 */ /* 0x000fe200000000ff */
[----:B------:R-:W-:Y:S01]  /*1090*/  IMAD.SHL.U32 R40, R16, 0x100, RZ ;  /* 0x0000010010287824 */ /* 0x000fe200078e00ff */
[----:B------:R-:W-:Y:S01]  /*10a0*/  PRMT R18, R19, 0x7772, RZ ;  /* 0x0000777213127816 */ /* 0x000fe200000000ff */
[----:B------:R-:W-:Y:S01]  /*10b0*/  IMAD.SHL.U32 R36, R36, 0x100, RZ ;  /* 0x0000010024247824 */ /* 0x000fe200078e00ff */
[----:B------:R-:W-:-:S02]  /*10c0*/  PRMT R17, R17, 0x7773, RZ ;  /* 0x0000777311117816 */ /* 0x000fc400000000ff */
[----:B------:R-:W-:Y:S01]  /*10d0*/  PRMT R38, R19, 0x7773, RZ ;  /* 0x0000777313267816 */ /* 0x000fe200000000ff */
[----:B------:R-:W-:Y:S01]  /*10e0*/  IMAD.SHL.U32 R19, R18, 0x100, RZ ;  /* 0x0000010012137824 */ /* 0x000fe200078e00ff */
[----:B------:R-:W-:Y:S02]  /*10f0*/  LOP3.LUT R17, R17, R33, R40, 0xfe, !PT ;  /* 0x0000002111117212 */ /* 0x000fe400078efe28 */
[----:B------:R-:W-:Y:S02]  /*1100*/  PRMT R40, R12, 0x7772, RZ ;  /* 0x000077720c287816 */ /* 0x000fe400000000ff */
[----:B------:R-:W-:Y:S02]  /*1110*/  LOP3.LUT R18, R37, R32, R36, 0xfe, !PT ;  /* 0x0000002025127212 */ /* 0x000fe400078efe24 */
[----:B------:R-:W-:Y:S02]  /*1120*/  PRMT R37, R11, 0x7771, RZ ;  /* 0x000077710b257816 */ /* 0x000fe400000000ff */
[----:B------:R-:W-:-:S02]  /*1130*/  LOP3.LUT R16, R39, R34, R35, 0xfe, !PT ;  /* 0x0000002227107212 */ /* 0x000fc400078efe23 */
[----:B------:R-:W-:Y:S01]  /*1140*/  PRMT R39, R12, 0x7773, RZ ;  /* 0x000077730c277816 */ /* 0x000fe200000000ff */
[----:B------:R-:W-:Y:S01]  /*1150*/  IMAD.SHL.U32 R12, R40, 0x100, RZ ;  /* 0x00000100280c7824 */ /* 0x000fe200078e00ff */
[----:B------:R-:W-:Y:S01]  /*1160*/  PRMT R33, R13, 0x7772, RZ ;  /* 0x000077720d217816 */ /* 0x000fe200000000ff */
[----:B------:R-:W-:Y:S01]  /*1170*/  IMAD.U32 R37, R37, 0x10000, RZ ;  /* 0x0001000025257824 */ /* 0x000fe200078e00ff */
[----:B------:R-:W-:Y:S02]  /*1180*/  PRMT R34, R13, 0x7773, RZ ;  /* 0x000077730d227816 */ /* 0x000fe400000000ff */
[----:B------:R-:W-:Y:S01]  /*1190*/  PRMT R13, R14, 0x7772, RZ ;  /* 0x000077720e0d7816 */ /* 0x000fe200000000ff */
[----:B------:R-:W-:Y:S01]  /*11a0*/  IMAD.SHL.U32 R33, R33, 0x100, RZ ;  /* 0x0000010021217824 */ /* 0x000fe200078e00ff */
[----:B------:R-:W-:Y:S02]  /*11b0*/  PRMT R35, R15, 0x7772, RZ ;  /* 0x000077720f237816 */ /* 0x000fe400000000ff */
[----:B------:R-:W-:-:S02]  /*11c0*/  LOP3.LUT R12, R39, R30, R12, 0xfe, !PT ;  /* 0x0000001e270c7212 */ /* 0x000fc400078efe0c */
[----:B------:R-:W-:Y:S01]  /*11d0*/  LOP3.LUT R19, R38, R31, R19, 0xfe, !PT ;  /* 0x0000001f26137212 */ /* 0x000fe200078efe13 */
[----:B------:R-:W-:Y:S01]  /*11e0*/  IMAD.SHL.U32 R35, R35, 0x100, RZ ;  /* 0x0000010023237824 */ /* 0x000fe200078e00ff */
[----:B------:R-:W-:Y:S01]  /*11f0*/  LOP3.LUT R39, R37, 0xff0000, RZ, 0xc0, !PT ;  /* 0x00ff000025277812 */ /* 0x000fe200078ec0ff */
[----:B------:R-:W-:Y:S01]  /*1200*/  IMAD.SHL.U32 R37, R13, 0x100, RZ ;  /* 0x000001000d257824 */ /* 0x000fe200078e00ff */
[C---:B------:R-:W-:Y:S01]  /*1210*/  PRMT R30, R8.reuse, 0x7772, RZ ;  /* 0x00007772081e7816 */ /* 0x040fe200000000ff */
[----:B------:R0:W-:Y:S01]  /*1220*/  STL.128 [R1+0x10], R16 ;  /* 0x0000101001007387 */ /* 0x0001e20000100c00 */
[----:B------:R-:W-:Y:S02]  /*1230*/  PRMT R32, R8, 0x7773, RZ ;  /* 0x0000777308207816 */ /* 0x000fe400000000ff */
[----:B------:R-:W-:Y:S01]  /*1240*/  PRMT R36, R10, 0x7772, RZ ;  /* 0x000077720a247816 */ /* 0x000fe200000000ff */
[----:B------:R-:W-:Y:S01]  /*1250*/  IMAD.SHL.U32 R30, R30, 0x100, RZ ;  /* 0x000001001e1e7824 */ /* 0x000fe200078e00ff */
[----:B------:R-:W-:-:S02]  /*1260*/  PRMT R31, R10, 0x7773, RZ ;  /* 0x000077730a1f7816 */ /* 0x000fc400000000ff */
[----:B------:R-:W-:Y:S01]  /*1270*/  PRMT R14, R14, 0x7773, RZ ;  /* 0x000077730e0e7816 */ /* 0x000fe200000000ff */
[----:B------:R-:W-:Y:S01]  /*1280*/  IMAD.SHL.U32 R36, R36, 0x100, RZ ;  /* 0x0000010024247824 */ /* 0x000fe200078e00ff */
[----:B------:R-:W-:Y:S02]  /*1290*/  PRMT R15, R15, 0x7773, RZ ;  /* 0x000077730f0f7816 */ /* 0x000fe400000000ff */
[----:B------:R-:W-:Y:S02]  /*12a0*/  PRMT R8, R9, 0x7772, RZ ;  /* 0x0000777209087816 */ /* 0x000fe400000000ff */
[C---:B------:R-:W-:Y:S02]  /*12b0*/  PRMT R38, R11.reuse, 0x7770, RZ ;  /* 0x000077700b267816 */ /* 0x040fe400000000ff */
[----:B------:R-:W-:Y:S02]  /*12c0*/  PRMT R10, R11, 0x7772, RZ ;  /* 0x000077720b0a7816 */ /* 0x000fe400000000ff */
[----:B------:R-:W-:Y:S01]  /*12d0*/  LOP3.LUT R14, R14, R25, R37, 0xfe, !PT ;  /* 0x000000190e0e7212 */ /* 0x000fe200078efe25 */
[----:B------:R-:W-:Y:S01]  /*12e0*/  IMAD R38, R38, 0x1000000, R39 ;  /* 0x0100000026267824 */ /* 0x000fe200078e0227 */
[----:B------:R-:W-:Y:S01]  /*12f0*/  LOP3.LUT R15, R15, R26, R35, 0xfe, !PT ;  /* 0x0000001a0f0f7212 */ /* 0x000fe200078efe23 */
[----:B------:R-:W-:Y:S01]  /*1300*/  IMAD.SHL.U32 R25, R8, 0x100, RZ ;  /* 0x0000010008197824 */ /* 0x000fe200078e00ff */
[----:B------:R-:W-:Y:S01]  /*1310*/  PRMT R9, R9, 0x7773, RZ ;  /* 0x0000777309097816 */ /* 0x000fe200000000ff */
[----:B------:R-:W-:Y:S01]  /*1320*/  IMAD.SHL.U32 R26, R10, 0x100, RZ ;  /* 0x000001000a1a7824 */ /* 0x000fe200078e00ff */
[----:B------:R-:W-:-:S02]  /*1330*/  PRMT R11, R11, 0x7773, RZ ;  /* 0x000077730b0b7816 */ /* 0x000fc400000000ff */
[----:B------:R-:W-:Y:S02]  /*1340*/  LOP3.LUT R13, R34, R27, R33, 0xfe, !PT ;  /* 0x0000001b220d7212 */ /* 0x000fe400078efe21 */
[----:B------:R-:W-:Y:S02]  /*1350*/  LOP3.LUT R8, R32, R29, R30, 0xfe, !PT ;  /* 0x0000001d20087212 */ /* 0x000fe400078efe1e */
[----:B------:R-:W-:Y:S01]  /*1360*/  LOP3.LUT R9, R9, R24, R25, 0xfe, !PT ;  /* 0x0000001809097212 */ /* 0x000fe200078efe19 */
[----:B------:R0:W-:Y:S01]  /*1370*/  STL.128 [R1+0x20], R12 ;  /* 0x0000200c01007387 */ /* 0x0001e20000100c00 */
[----:B------:R-:W-:Y:S01]  /*1380*/  LOP3.LUT R10, R31, R28, R36, 0xfe, !PT ;  /* 0x0000001c1f0a7212 */ /* 0x000fe200078efe24 */
[----:B------:R-:W-:Y:S01]  /*1390*/  IMAD.MOV.U32 R24, RZ, RZ, 0x10 ;  /* 0x00000010ff187424 */ /* 0x000fe200078e00ff */
[----:B------:R-:W-:-:S05]  /*13a0*/  LOP3.LUT R11, R11, R38, R26, 0xfe, !PT ;  /* 0x000000260b0b7212 */ /* 0x000fca00078efe1a */
[----:B------:R0:W-:Y:S02]  /*13b0*/  STL.128 [R1+0x30], R8 ;  /* 0x0000300801007387 */ /* 0x0001e40000100c00 */
.L_x_15:
[----:B01----:R-:W-:-:S05]  /*13c0*/  LOP3.LUT R10, R24, 0xff, RZ, 0xc0, !PT ;  /* 0x000000ff180a7812 */ /* 0x003fca00078ec0ff */
[----:B------:R-:W-:-:S05]  /*13d0*/  IMAD R10, R10, 0x4, R1 ;  /* 0x000000040a0a7824 */ /* 0x000fca00078e0201 */
[----:B------:R-:W2:Y:S04]  /*13e0*/  LDL.64 R14, [R10+-0x8] ;  /* 0xfffff8000a0e7983 */ /* 0x000ea80000100a00 */
[----:B------:R-:W3:Y:S04]  /*13f0*/  LDL.128 R4, [R10+-0x40] ;  /* 0xffffc0000a047983 */ /* 0x000ee80000100c00 */
[----:B------:R-:W4:Y:S04]  /*1400*/  LDL.64 R8, [R10+-0x18] ;  /* 0xffffe8000a087983 */ /* 0x000f280000100a00 */
[----:B------:R-:W5:Y:S04]  /*1410*/  LDL R17, [R10+-0x1c] ;  /* 0xffffe4000a117983 */ /* 0x000f680000100800 */
[----:B------:R-:W5:Y:S04]  /*1420*/  LDL R11, [R10+-0x30] ;  /* 0xffffd0000a0b7983 */ /* 0x000f680000100800 */
[----:B------:R-:W5:Y:S01]  /*1430*/  LDL R12, [R10+-0x10] ;  /* 0xfffff0000a0c7983 */ /* 0x000f620000100800 */
[----:B--2---:R-:W-:-:S02]  /*1440*/  SHF.L.W.U32.HI R18, R15, 0xf, R15 ;  /* 0x0000000f0f127819 */ /* 0x004fc40000010e0f */
[--C-:B------:R-:W-:Y:S02]  /*1450*/  SHF.L.W.U32.HI R19, R15, 0xd, R15.reuse ;  /* 0x0000000d0f137819 */ /* 0x100fe40000010e0f */
[C-C-:B------:R-:W-:Y:S02]  /*1460*/  SHF.L.W.U32.HI R13, R14.reuse, 0xf, R14.reuse ;  /* 0x0000000f0e0d7819 */ /* 0x140fe40000010e0e */
[--C-:B------:R-:W-:Y:S02]  /*1470*/  SHF.L.W.U32.HI R16, R14, 0xd, R14.reuse ;  /* 0x0000000d0e107819 */ /* 0x100fe40000010e0e */
[----:B------:R-:W-:Y:S02]  /*1480*/  SHF.R.U32.HI R15, RZ, 0xa, R15 ;  /* 0x0000000aff0f7819 */ /* 0x000fe4000001160f */
[----:B------:R-:W-:Y:S02]  /*1490*/  SHF.R.U32.HI R14, RZ, 0xa, R14 ;  /* 0x0000000aff0e7819 */ /* 0x000fe4000001160e */
[----:B------:R-:W-:-:S02]  /*14a0*/  LOP3.LUT R18, R15, R18, R19, 0x96, !PT ;  /* 0x000000120f127212 */ /* 0x000fc400078e9613 */
[----:B------:R-:W-:Y:S02]  /*14b0*/  LOP3.LUT R13, R14, R13, R16, 0x96, !PT ;  /* 0x0000000d0e0d7212 */ /* 0x000fe400078e9610 */
[C-C-:B---3--:R-:W-:Y:S02]  /*14c0*/  SHF.L.W.U32.HI R19, R6.reuse, 0x19, R6.reuse ;  /* 0x0000001906137819 */ /* 0x148fe40000010e06 */
[--C-:B------:R-:W-:Y:S02]  /*14d0*/  SHF.L.W.U32.HI R26, R6, 0xe, R6.reuse ;  /* 0x0000000e061a7819 */ /* 0x100fe40000010e06 */
[----:B------:R-:W-:Y:S02]  /*14e0*/  SHF.R.U32.HI R25, RZ, 0x3, R6 ;  /* 0x00000003ff197819 */ /* 0x000fe40000011606 */
[C-C-:B------:R-:W-:Y:S02]  /*14f0*/  SHF.L.W.U32.HI R14, R5.reuse, 0x19, R5.reuse ;  /* 0x00000019050e7819 */ /* 0x140fe40000010e05 */
[----:B------:R-:W-:-:S02]  /*1500*/  SHF.L.W.U32.HI R15, R5, 0xe, R5 ;  /* 0x0000000e050f7819 */ /* 0x000fc40000010e05 */
[----:B------:R-:W-:Y:S02]  /*1510*/  SHF.R.U32.HI R16, RZ, 0x3, R5 ;  /* 0x00000003ff107819 */ /* 0x000fe40000011605 */
[----:B------:R-:W-:Y:S02]  /*1520*/  LOP3.LUT R19, R25, R19, R26, 0x96, !PT ;  /* 0x0000001319137212 */ /* 0x000fe400078e961a */
[----:B----4-:R-:W-:Y:S02]  /*1530*/  IADD3 R8, PT, PT, R5, R18, R8 ;  /* 0x0000001205087210 */ /* 0x010fe40007ffe008 */
[----:B------:R-:W-:Y:S02]  /*1540*/  LOP3.LUT R14, R16, R14, R15, 0x96, !PT ;  /* 0x0000000e100e7212 */ /* 0x000fe400078e960f */
[----:B-----5:R-:W-:Y:S01]  /*1550*/  IADD3 R13, PT, PT, R4, R13, R17 ;  /* 0x0000000d040d7210 */ /* 0x020fe20007ffe011 */
[----:B------:R-:W-:-:S04]  /*1560*/  IMAD.IADD R5, R19, 0x1, R8 ;  /* 0x0000000113057824 */ /* 0x000fc800078e0208 */
[----:B------:R-:W-:Y:S01]  /*1570*/  IMAD.IADD R4, R14, 0x1, R13 ;  /* 0x000000010e047824 */ /* 0x000fe200078e020d */
[C-C-:B------:R-:W-:Y:S02]  /*1580*/  SHF.L.W.U32.HI R15, R5.reuse, 0xf, R5.reuse ;  /* 0x0000000f050f7819 */ /* 0x140fe40000010e05 */
[--C-:B------:R-:W-:Y:S02]  /*1590*/  SHF.L.W.U32.HI R16, R5, 0xd, R5.reuse ;  /* 0x0000000d05107819 */ /* 0x100fe40000010e05 */
[----:B------:R-:W-:Y:S02]  /*15a0*/  SHF.R.U32.HI R17, RZ, 0xa, R5 ;  /* 0x0000000aff117819 */ /* 0x000fe40000011605 */
[C-C-:B------:R-:W-:Y:S02]  /*15b0*/  SHF.L.W.U32.HI R8, R4.reuse, 0xf, R4.reuse ;  /* 0x0000000f04087819 */ /* 0x140fe40000010e04 */
[--C-:B------:R-:W-:Y:S02]  /*15c0*/  SHF.L.W.U32.HI R13, R4, 0xd, R4.reuse ;  /* 0x0000000d040d7819 */ /* 0x100fe40000010e04 */
[----:B------:R-:W-:-:S02]  /*15d0*/  SHF.R.U32.HI R14, RZ, 0xa, R4 ;  /* 0x0000000aff0e7819 */ /* 0x000fc40000011604 */
[----:B------:R-:W-:Y:S02]  /*15e0*/  LOP3.LUT R16, R17, R15, R16, 0x96, !PT ;  /* 0x0000000f11107212 */ /* 0x000fe400078e9610 */
[----:B------:R-:W-:Y:S02]  /*15f0*/  LOP3.LUT R8, R14, R8, R13, 0x96, !PT ;  /* 0x000000080e087212 */ /* 0x000fe400078e960d */
[C-C-:B------:R-:W-:Y:S02]  /*1600*/  SHF.L.W.U32.HI R17, R11.reuse, 0x19, R11.reuse ;  /* 0x000000190b117819 */ /* 0x140fe40000010e0b */
[----:B------:R-:W-:Y:S02]  /*1610*/  SHF.L.W.U32.HI R18, R11, 0xe, R11 ;  /* 0x0000000e0b127819 */ /* 0x000fe40000010e0b */
[C-C-:B------:R-:W-:Y:S02]  /*1620*/  SHF.L.W.U32.HI R13, R7.reuse, 0x19, R7.reuse ;  /* 0x00000019070d7819 */ /* 0x140fe40000010e07 */
[----:B------:R-:W-:-:S02]  /*1630*/  SHF.L.W.U32.HI R14, R7, 0xe, R7 ;  /* 0x0000000e070e7819 */ /* 0x000fc40000010e07 */
[----:B------:R-:W-:Y:S02]  /*1640*/  SHF.R.U32.HI R15, RZ, 0x3, R7 ;  /* 0x00000003ff0f7819 */ /* 0x000fe40000011607 */
[----:B------:R-:W-:Y:S02]  /*1650*/  SHF.R.U32.HI R11, RZ, 0x3, R11 ;  /* 0x00000003ff0b7819 */ /* 0x000fe4000001160b */
[----:B------:R-:W-:Y:S02]  /*1660*/  IADD3 R12, PT, PT, R7, R16, R12 ;  /* 0x00000010070c7210 */ /* 0x000fe40007ffe00c */
[----:B------:R-:W-:Y:S02]  /*1670*/  LOP3.LUT R13, R15, R13, R14, 0x96, !PT ;  /* 0x0000000d0f0d7212 */ /* 0x000fe400078e960e */
[----:B------:R-:W-:Y:S02]  /*1680*/  IADD3 R6, PT, PT, R6, R8, R9 ;  /* 0x0000000806067210 */ /* 0x000fe40007ffe009 */
[----:B------:R-:W-:-:S03]  /*1690*/  LOP3.LUT R7, R11, R17, R18, 0x96, !PT ;  /* 0x000000110b077212 */ /* 0x000fc600078e9612 */
[----:B------:R-:W-:Y:S02]  /*16a0*/  IMAD.IADD R6, R13, 0x1, R6 ;  /* 0x000000010d067824 */ /* 0x000fe400078e0206 */
[----:B------:R-:W-:Y:S01]  /*16b0*/  IMAD.IADD R7, R7, 0x1, R12 ;  /* 0x0000000107077824 */ /* 0x000fe200078e020c */
[----:B------:R-:W-:-:S04]  /*16c0*/  LOP3.LUT R8, R24, 0xff, RZ, 0xc0, !PT ;  /* 0x000000ff18087812 */ /* 0x000fc800078ec0ff */
[----:B------:R1:W-:Y:S01]  /*16d0*/  STL.128 [R10], R4 ;  /* 0x000000040a007387 */ /* 0x0003e20000100c00 */
[----:B------:R-:W-:Y:S01]  /*16e0*/  ISETP.GE.U32.AND P1, PT, R8, 0x3c, PT ;  /* 0x0000003c0800780c */ /* 0x000fe20003f26070 */
[----:B------:R-:W-:-:S12]  /*16f0*/  VIADD R24, R24, 0x4 ;  /* 0x0000000418187836 */ /* 0x000fd80000000000 */
[----:B------:R-:W-:Y:S05]  /*1700*/  @!P1 BRA `(.L_x_15) ;  /* 0xfffffffc002c9947 */ /* 0x000fea000383ffff */
[----:B-1----:R-:W2:Y:S04]  /*1710*/  LDL.128 R8, [R1+0x170] ;  /* 0x0001700001087983 */ /* 0x002ea80000100c00 */
[----:B------:R-:W3:Y:S01]  /*1720*/  LDL.128 R4, [R1+0x180] ;  /* 0x0001800001047983 */ /* 0x000ee20000100c00 */
[----:B------:R-:W-:Y:S01]  /*1730*/  PRMT R25, RZ, 0x7610, R25 ;  /* 0x00007610ff197816 */ /* 0x000fe20000000019 */
[----:B--2---:R-:W-:Y:S02]  /*1740*/  IMAD.MOV.U32 R28, RZ, RZ, R11 ;  /* 0x000000ffff1c7224 */ /* 0x004fe400078e000b */
[----:B------:R-:W-:Y:S02]  /*1750*/  IMAD.MOV.U32 R26, RZ, RZ, R10 ;  /* 0x000000ffff1a7224 */ /* 0x000fe400078e000a */
[----:B------:R-:W-:-:S02]  /*1760*/  IMAD.MOV.U32 R27, RZ, RZ, R9 ;  /* 0x000000ffff1b7224 */ /* 0x000fc400078e0009 */
[----:B------:R-:W-:Y:S02]  /*1770*/  IMAD.MOV.U32 R24, RZ, RZ, R8 ;  /* 0x000000ffff187224 */ /* 0x000fe400078e0008 */
[----:B---3--:R-:W-:Y:S02]  /*1780*/  IMAD.MOV.U32 R16, RZ, RZ, R7 ;  /* 0x000000ffff107224 */ /* 0x008fe400078e0007 */
[----:B------:R-:W-:Y:S02]  /*1790*/  IMAD.MOV.U32 R17, RZ, RZ, R6 ;  /* 0x000000ffff117224 */ /* 0x000fe400078e0006 */
[----:B------:R-:W-:Y:S02]  /*17a0*/  IMAD.MOV.U32 R18, RZ, RZ, R5 ;  /* 0x000000ffff127224 */ /* 0x000fe400078e0005 */
[----:B------:R-:W-:-:S07]  /*17b0*/  IMAD.MOV.U32 R19, RZ, RZ, R4 ;  /* 0x000000ffff137224 */ /* 0x000fce00078e0004 */
.L_x_16:
[----:B------:R-:W-:-:S05]  /*17c0*/  LOP3.LUT R30, R25, 0xff, RZ, 0xc0, !PT ;  /* 0x000000ff191e7812 */ /* 0x000fca00078ec0ff */
[----:B------:R-:W-:-:S06]  /*17d0*/  IMAD R12, R30, 0x4, R1 ;  /* 0x000000041e0c7824 */ /* 0x000fcc00078e0201 */
[----:B------:R-:W2:Y:S01]  /*17e0*/  LDL.128 R12, [R12] ;  /* 0x000000000c0c7983 */ /* 0x000ea20000100c00 */
[----:B------:R-:W-:Y:S01]  /*17f0*/  IMAD.SHL.U32 R29, R30, 0x4, RZ ;  /* 0x000000041e1d7824 */ /* 0x000fe200078e00ff */
[C-C-:B------:R-:W-:Y:S02]  /*1800*/  SHF.L.W.U32.HI R30, R19.reuse, 0x1a, R19.reuse ;  /* 0x0000001a131e7819 */ /* 0x140fe40000010e13 */
[C-C-:B------:R-:W-:Y:S01]  /*1810*/  SHF.L.W.U32.HI R31, R19.reuse, 0x15, R19.reuse ;  /* 0x00000015131f7819 */ /* 0x140fe20000010e13 */
[----:B------:R-:W2:Y:S01]  /*1820*/  LDC R34, c[0x3][R29+0x40] ;  /* 0x00c010001d227b82 */ /* 0x000ea20000000800 */
[----:B------:R-:W-:-:S04]  /*1830*/  SHF.L.W.U32.HI R32, R19, 0x7, R19 ;  /* 0x0000000713207819 */ /* 0x000fc80000010e13 */
[----:B------:R-:W-:Y:S02]  /*1840*/  LOP3.LUT R33, R32, R30, R31, 0x96, !PT ;  /* 0x0000001e20217212 */ /* 0x000fe400078e961f */
[----:B------:R-:W-:Y:S01]  /*1850*/  LOP3.LUT R31, R18, R19, R17, 0xe2, !PT ;  /* 0x00000013121f7212 */ /* 0x000fe200078ee211 */
[----:B------:R-:W0:Y:S01]  /*1860*/  LDC R36, c[0x3][R29+0x44] ;  /* 0x00c011001d247b82 */ /* 0x000e220000000800 */
[----:B--2---:R-:W-:Y:S02]  /*1870*/  IADD3 R33, PT, PT, R34, R33, R12 ;  /* 0x0000002122217210 */ /* 0x004fe40007ffe00c */
[--C-:B------:R-:W-:Y:S02]  /*1880*/  SHF.L.W.U32.HI R12, R24, 0x1e, R24.reuse ;  /* 0x0000001e180c7819 */ /* 0x100fe40000010e18 */
[----:B------:R-:W-:Y:S02]  /*1890*/  IADD3 R35, PT, PT, R16, R33, R31 ;  /* 0x0000002110237210 */ /* 0x000fe40007ffe01f */
[----:B------:R-:W-:-:S03]  /*18a0*/  SHF.L.W.U32.HI R31, R24, 0x13, R24 ;  /* 0x00000013181f7819 */ /* 0x000fc60000010e18 */
[----:B------:R-:W-:Y:S01]  /*18b0*/  IMAD.IADD R16, R35, 0x1, R28 ;  /* 0x0000000123107824 */ /* 0x000fe200078e021c */
[----:B------:R-:W-:-:S04]  /*18c0*/  SHF.L.W.U32.HI R28, R24, 0xa, R24 ;  /* 0x0000000a181c7819 */ /* 0x000fc80000010e18 */
[C-C-:B------:R-:W-:Y:S02]  /*18d0*/  SHF.L.W.U32.HI R30, R16.reuse, 0x1a, R16.reuse ;  /* 0x0000001a101e7819 */ /* 0x140fe40000010e10 */
[C-C-:B------:R-:W-:Y:S02]  /*18e0*/  SHF.L.W.U32.HI R33, R16.reuse, 0x15, R16.reuse ;  /* 0x0000001510217819 */ /* 0x140fe40000010e10 */
[----:B------:R-:W-:-:S04]  /*18f0*/  SHF.L.W.U32.HI R32, R16, 0x7, R16 ;  /* 0x0000000710207819 */ /* 0x000fc80000010e10 */
[----:B------:R-:W-:Y:S02]  /*1900*/  LOP3.LUT R30, R32, R30, R33, 0x96, !PT ;  /* 0x0000001e201e7212 */ /* 0x000fe400078e9621 */
[----:B------:R-:W-:Y:S02]  /*1910*/  LOP3.LUT R33, R28, R31, R12, 0x96, !PT ;  /* 0x0000001f1c217212 */ /* 0x000fe400078e960c */
[----:B------:R-:W1:Y:S01]  /*1920*/  LDC R31, c[0x3][R29+0x48] ;  /* 0x00c012001d1f7b82 */ /* 0x000e620000000800 */
[----:B0-----:R-:W-:Y:S02]  /*1930*/  IADD3 R13, PT, PT, R36, R30, R13 ;  /* 0x0000001e240d7210 */ /* 0x001fe40007ffe00d */
[----:B------:R-:W-:Y:S02]  /*1940*/  LOP3.LUT R12, R19, R16, R18, 0xe2, !PT ;  /* 0x00000010130c7212 */ /* 0x000fe400078ee212 */
[----:B------:R-:W-:Y:S02]  /*1950*/  LOP3.LUT R28, R26, R27, R24, 0xe8, !PT ;  /* 0x0000001b1a1c7212 */ /* 0x000fe400078ee818 */
[----:B------:R-:W-:-:S02]  /*1960*/  IADD3 R37, PT, PT, R17, R13, R12 ;  /* 0x0000000d11257210 */ /* 0x000fc40007ffe00c */
[----:B------:R-:W-:-:S03]  /*1970*/  IADD3 R28, PT, PT, R35, R33, R28 ;  /* 0x00000021231c7210 */ /* 0x000fc60007ffe01c */
[----:B------:R-:W-:Y:S01]  /*1980*/  IMAD.IADD R17, R37, 0x1, R26 ;  /* 0x0000000125117824 */ /* 0x000fe200078e021a */
[C-C-:B------:R-:W-:Y:S02]  /*1990*/  SHF.L.W.U32.HI R12, R28.reuse, 0x1e, R28.reuse ;  /* 0x0000001e1c0c7819 */ /* 0x140fe40000010e1c */
[C-C-:B------:R-:W-:Y:S02]  /*19a0*/  SHF.L.W.U32.HI R13, R28.reuse, 0x13, R28.reuse ;  /* 0x000000131c0d7819 */ /* 0x140fe40000010e1c */
[C-C-:B------:R-:W-:Y:S02]  /*19b0*/  SHF.L.W.U32.HI R30, R17.reuse, 0x1a, R17.reuse ;  /* 0x0000001a111e7819 */ /* 0x140fe40000010e11 */
[C-C-:B------:R-:W-:Y:S02]  /*19c0*/  SHF.L.W.U32.HI R33, R17.reuse, 0x15, R17.reuse ;  /* 0x0000001511217819 */ /* 0x140fe40000010e11 */
[----:B------:R-:W-:Y:S02]  /*19d0*/  SHF.L.W.U32.HI R32, R17, 0x7, R17 ;  /* 0x0000000711207819 */ /* 0x000fe40000010e11 */
[----:B------:R-:W-:-:S02]  /*19e0*/  SHF.L.W.U32.HI R26, R28, 0xa, R28 ;  /* 0x0000000a1c1a7819 */ /* 0x000fc40000010e1c */
[----:B------:R-:W-:Y:S02]  /*19f0*/  LOP3.LUT R30, R32, R30, R33, 0x96, !PT ;  /* 0x0000001e201e7212 */ /* 0x000fe400078e9621 */
[----:B------:R-:W-:Y:S02]  /*1a00*/  LOP3.LUT R13, R26, R13, R12, 0x96, !PT ;  /* 0x0000000d1a0d7212 */ /* 0x000fe400078e960c */
[----:B------:R-:W-:Y:S01]  /*1a10*/  LOP3.LUT R26, R27, R24, R28, 0xe8, !PT ;  /* 0x000000181b1a7212 */ /* 0x000fe200078ee81c */
[----:B------:R0:W2:Y:S01]  /*1a20*/  LDC R12, c[0x3][R29+0x4c] ;  /* 0x00c013001d0c7b82 */ /* 0x0000a20000000800 */
[----:B-1----:R-:W-:Y:S02]  /*1a30*/  IADD3 R14, PT, PT, R31, R30, R14 ;  /* 0x0000001e1f0e7210 */ /* 0x002fe40007ffe00e */
[----:B------:R-:W-:Y:S02]  /*1a40*/  LOP3.LUT R31, R16, R17, R19, 0xe2, !PT ;  /* 0x00000011101f7212 */ /* 0x000fe400078ee213 */
[----:B------:R-:W-:-:S02]  /*1a50*/  IADD3 R26, PT, PT, R37, R13, R26 ;  /* 0x0000000d251a7210 */ /* 0x000fc40007ffe01a */
[----:B------:R-:W-:Y:S02]  /*1a60*/  IADD3 R32, PT, PT, R18, R14, R31 ;  /* 0x0000000e12207210 */ /* 0x000fe40007ffe01f */
[C-C-:B------:R-:W-:Y:S02]  /*1a70*/  SHF.L.W.U32.HI R13, R26.reuse, 0x1e, R26.reuse ;  /* 0x0000001e1a0d7819 */ /* 0x140fe40000010e1a */
[--C-:B------:R-:W-:Y:S01]  /*1a80*/  SHF.L.W.U32.HI R14, R26, 0x13, R26.reuse ;  /* 0x000000131a0e7819 */ /* 0x100fe20000010e1a */
[----:B------:R-:W-:Y:S01]  /*1a90*/  IMAD.IADD R18, R32, 0x1, R27 ;  /* 0x0000000120127824 */ /* 0x000fe200078e021b */
[--C-:B------:R-:W-:Y:S02]  /*1aa0*/  SHF.L.W.U32.HI R30, R26, 0xa, R26.reuse ;  /* 0x0000000a1a1e7819 */ /* 0x100fe40000010e1a */
[----:B------:R-:W-:Y:S02]  /*1ab0*/  LOP3.LUT R27, R24, R28, R26, 0xe8, !PT ;  /* 0x0000001c181b7212 */ /* 0x000fe400078ee81a */
[----:B------:R-:W-:-:S02]  /*1ac0*/  LOP3.LUT R14, R30, R14, R13, 0x96, !PT ;  /* 0x0000000e1e0e7212 */ /* 0x000fc400078e960d */
[C-C-:B------:R-:W-:Y:S02]  /*1ad0*/  SHF.L.W.U32.HI R13, R18.reuse, 0x1a, R18.reuse ;  /* 0x0000001a120d7819 */ /* 0x140fe40000010e12 */
[C-C-:B------:R-:W-:Y:S02]  /*1ae0*/  SHF.L.W.U32.HI R30, R18.reuse, 0x15, R18.reuse ;  /* 0x00000015121e7819 */ /* 0x140fe40000010e12 */
[----:B0-----:R-:W-:Y:S02]  /*1af0*/  SHF.L.W.U32.HI R29, R18, 0x7, R18 ;  /* 0x00000007121d7819 */ /* 0x001fe40000010e12 */
[----:B------:R-:W-:Y:S02]  /*1b00*/  IADD3 R27, PT, PT, R32, R14, R27 ;  /* 0x0000000e201b7210 */ /* 0x000fe40007ffe01b */
[----:B------:R-:W-:Y:S02]  /*1b10*/  LOP3.LUT R30, R29, R13, R30, 0x96, !PT ;  /* 0x0000000d1d1e7212 */ /* 0x000fe400078e961e */
[----:B------:R-:W-:-:S02]  /*1b20*/  SHF.L.W.U32.HI R13, R27, 0x1e, R27 ;  /* 0x0000001e1b0d7819 */ /* 0x000fc40000010e1b */
[C-C-:B------:R-:W-:Y:S02]  /*1b30*/  SHF.L.W.U32.HI R14, R27.reuse, 0x13, R27.reuse ;  /* 0x000000131b0e7819 */ /* 0x140fe40000010e1b */
[----:B------:R-:W-:Y:S02]  /*1b40*/  SHF.L.W.U32.HI R29, R27, 0xa, R27 ;  /* 0x0000000a1b1d7819 */ /* 0x000fe40000010e1b */
[----:B--2---:R-:W-:Y:S02]  /*1b50*/  IADD3 R15, PT, PT, R12, R30, R15 ;  /* 0x0000001e0c0f7210 */ /* 0x004fe40007ffe00f */
[----:B------:R-:W-:Y:S02]  /*1b60*/  LOP3.LUT R13, R29, R14, R13, 0x96, !PT ;  /* 0x0000000e1d0d7212 */ /* 0x000fe400078e960d */
[C---:B------:R-:W-:Y:S01]  /*1b70*/  LOP3.LUT R14, R25.reuse, 0xff, RZ, 0xc0, !PT ;  /* 0x000000ff190e7812 */ /* 0x040fe200078ec0ff */
[----:B------:R-:W-:Y:S01]  /*1b80*/  VIADD R25, R25, 0x4 ;  /* 0x0000000419197836 */ /* 0x000fe20000000000 */
[----:B------:R-:W-:-:S02]  /*1b90*/  LOP3.LUT R12, R17, R18, R16, 0xe2, !PT ;  /* 0x00000012110c7212 */ /* 0x000fc400078ee210 */
[----:B------:R-:W-:Y:S02]  /*1ba0*/  ISETP.GE.U32.AND P1, PT, R14, 0x3c, PT ;  /* 0x0000003c0e00780c */ /* 0x000fe40003f26070 */
[----:B------:R-:W-:Y:S02]  /*1bb0*/  IADD3 R15, PT, PT, R19, R15, R12 ;  /* 0x0000000f130f7210 */ /* 0x000fe40007ffe00c */
[----:B------:R-:W-:-:S03]  /*1bc0*/  LOP3.LUT R12, R28, R26, R27, 0xe8, !PT ;  /* 0x0000001a1c0c7212 */ /* 0x000fc600078ee81b */
[C---:B------:R-:W-:Y:S01]  /*1bd0*/  IMAD.IADD R19, R15.reuse, 0x1, R24 ;  /* 0x000000010f137824 */ /* 0x040fe200078e0218 */
[----:B------:R-:W-:-:S05]  /*1be0*/  IADD3 R29, PT, PT, R15, R13, R12 ;  /* 0x0000000d0f1d7210 */ /* 0x000fca0007ffe00c */
[----:B------:R-:W-:Y:S01]  /*1bf0*/  IMAD.MOV.U32 R24, RZ, RZ, R29 ;  /* 0x000000ffff187224 */ /* 0x000fe200078e001d */
[----:B------:R-:W-:Y:S06]  /*1c00*/  @!P1 BRA `(.L_x_16) ;  /* 0xfffffff800ec9947 */ /* 0x000fec000383ffff */
[----:B------:R-:W2:Y:S01]  /*1c10*/  LDL.64 R12, [R1+0x168] ;  /* 0x00016800010c7983 */ /* 0x000ea20000100a00 */
[----:B------:R-:W-:Y:S02]  /*1c20*/  IMAD.IADD R8, R8, 0x1, R29 ;  /* 0x0000000108087824 */ /* 0x000fe400078e021d */
[----:B------:R-:W-:Y:S01]  /*1c30*/  IMAD.IADD R9, R9, 0x1, R27 ;  /* 0x0000000109097824 */ /* 0x000fe200078e021b */
[----:B------:R0:W-:Y:S01]  /*1c40*/  STL [R1+0x160], RZ ;  /* 0x000160ff01007387 */ /* 0x0001e20000100800 */
[----:B------:R-:W-:Y:S02]  /*1c50*/  IMAD.IADD R10, R26, 0x1, R10 ;  /* 0x000000011a0a7824 */ /* 0x000fe400078e020a */
[----:B------:R-:W-:Y:S02]  /*1c60*/  IMAD.IADD R11, R28, 0x1, R11 ;  /* 0x000000011c0b7824 */ /* 0x000fe400078e020b */
[----:B------:R-:W-:Y:S02]  /*1c70*/  IMAD.IADD R4, R4, 0x1, R19 ;  /* 0x0000000104047824 */ /* 0x000fe400078e0213 */
[----:B------:R-:W-:Y:S01]  /*1c80*/  IMAD.IADD R5, R5, 0x1, R18 ;  /* 0x0000000105057824 */ /* 0x000fe200078e0212 */
[----:B------:R0:W-:Y:S01]  /*1c90*/  STL.128 [R1+0x170], R8 ;  /* 0x0001700801007387 */ /* 0x0001e20000100c00 */
[----:B------:R-:W-:-:S02]  /*1ca0*/  IMAD.IADD R6, R17, 0x1, R6 ;  /* 0x0000000111067824 */ /* 0x000fc400078e0206 */
[----:B------:R-:W-:-:S05]  /*1cb0*/  IMAD.IADD R7, R16, 0x1, R7 ;  /* 0x0000000110077824 */ /* 0x000fca00078e0207 */
[----:B------:R0:W-:Y:S01]  /*1cc0*/  STL.128 [R1+0x180], R4 ;  /* 0x0001800401007387 */ /* 0x0001e20000100c00 */
[----:B--2---:R-:W-:Y:S01]  /*1cd0*/  IADD3 R14, P1, PT, R12, 0x200, RZ ;  /* 0x000002000c0e7810 */ /* 0x004fe20007f3e0ff */
[----:B------:R-:W-:-:S04]  /*1ce0*/  IMAD.MOV.U32 R12, RZ, RZ, RZ ;  /* 0x000000ffff0c7224 */ /* 0x000fc800078e00ff */
[----:B------:R-:W-:-:S05]  /*1cf0*/  IMAD.X R15, RZ, RZ, R13, P1 ;  /* 0x000000ffff0f7224 */ /* 0x000fca00008e060d */
[----:B------:R0:W-:Y:S03]  /*1d00*/  STL.64 [R1+0x168], R14 ;  /* 0x0001680e01007387 */ /* 0x0001e60000100a00 */
.L_x_14:
[----:B------:R-:W-:Y:S05]  /*1d10*/  BSYNC.RECONVERGENT B1 ;  /* 0x0000000000017941 */ /* 0x000fea0003800200 */
.L_x_13:
[----:B------:R-:W-:Y:S05]  /*1d20*/  @P0 BRA `(.L_x_17) ;  /* 0xffffffec00080947 */ /* 0x000fea000383ffff */
.L_x_12:
[----:B------:R-:W-:Y:S05]  /*1d30*/  BSYNC.RECONVERGENT B0 ;  /* 0x0000000000007941 */ /* 0x000fea0003800200 */
.L_x_11:
[----:B------:R-:W-:Y:S01]  /*1d40*/  IMAD.MOV.U32 R2, RZ, RZ, 0x38 ;  /* 0x00000038ff027424 */ /* 0x000fe200078e00ff */
[C---:B------:R-:W-:Y:S01]  /*1d50*/  ISETP.GE.U32.AND P0, PT, R12.reuse, 0x38, PT ;  /* 0x000000380c00780c */ /* 0x040fe20003f06070 */
[----:B------:R-:W-:Y:S01]  /*1d60*/  IMAD.MOV.U32 R3, RZ, RZ, 0x80 ;  /* 0x00000080ff037424 */ /* 0x000fe200078e00ff */
[----:B------:R-:W-:Y:S01]  /*1d70*/  IADD3 R0, P1, PT, R12, 0x1, RZ ;  /* 0x000000010c007810 */ /* 0x000fe20007f3e0ff */
[----:B0-----:R-:W-:Y:S01]  /*1d80*/  IMAD.IADD R4, R1, 0x1, R12 ;  /* 0x0000000101047824 */ /* 0x001fe200078e020c */
[----:B------:R-:W-:Y:S01]  /*1d90*/  SEL R5, R2, 0x40, !P0 ;  /* 0x0000004002057807 */ /* 0x000fe20004000000 */
[----:B------:R-:W-:Y:S02]  /*1da0*/  BSSY.RECONVERGENT B0, `(.L_x_18) ;  /* 0x0000059000007945 */ /* 0x000fe40003800200 */
[----:B------:R-:W-:Y:S01]  /*1db0*/  IMAD.X R2, RZ, RZ, RZ, P1 ;  /* 0x000000ffff027224 */ /* 0x000fe200008e06ff */
[----:B------:R0:W-:Y:S01]  /*1dc0*/  STL.U8 [R4+0x120], R3 ;  /* 0x0001200304007387 */ /* 0x0001e20000100000 */
[----:B------:R-:W-:-:S04]  /*1dd0*/  ISETP.GE.U32.AND P0, PT, R0, R5, PT ;  /* 0x000000050000720c */ /* 0x000fc80003f06070 */
[----:B------:R-:W-:-:S13]  /*1de0*/  ISETP.GE.U32.AND.EX P0, PT, R2, RZ, PT, P0 ;  /* 0x000000ff0200720c */ /* 0x000fda0003f06100 */
[----:B0-----:R-:W-:Y:S05]  /*1df0*/  @P0 BRA `(.L_x_19) ;  /* 0x00000004004c0947 */ /* 0x001fea0003800000 */
[----:B------:R-:W-:Y:S01]  /*1e00*/  IADD3 R3, P1, P2, R5, -0x2, -R12 ;  /* 0xfffffffe05037810 */ /* 0x000fe20007a3e80c */
[----:B------:R-:W-:Y:S01]  /*1e10*/  IMAD.MOV.U32 R2, RZ, RZ, RZ ;  /* 0x000000ffff027224 */ /* 0x000fe200078e00ff */
[----:B------:R-:W-:Y:S01]  /*1e20*/  LOP3.LUT R4, RZ, R12, RZ, 0x33, !PT ;  /* 0x0000000cff047212 */ /* 0x000fe200078e33ff */
[----:B------:R-:W-:Y:S01]  /*1e30*/  BSSY.RECONVERGENT B1, `(.L_x_20) ;  /* 0x0000024000017945 */ /* 0x000fe20003800200 */
[----:B------:R-:W-:Y:S02]  /*1e40*/  ISETP.GE.U32.AND P0, PT, R3, 0xf, PT ;  /* 0x0000000f0300780c */ /* 0x000fe40003f06070 */
[----:B------:R-:W-:Y:S02]  /*1e50*/  IADD3.X R3, PT, PT, RZ, -0x1, ~R2, P1, P2 ;  /* 0xffffffffff037810 */ /* 0x000fe40000fe4c02 */
[----:B------:R-:W-:Y:S02]  /*1e60*/  IADD3 R5, P1, PT, R4, R5, RZ ;  /* 0x0000000504057210 */ /* 0x000fe40007f3e0ff */
[----:B------:R-:W-:-:S02]  /*1e70*/  ISETP.GE.U32.AND.EX P0, PT, R3, RZ, PT, P0 ;  /* 0x000000ff0300720c */ /* 0x000fc40003f06100 */
[----:B------:R-:W-:Y:S02]  /*1e80*/  LOP3.LUT R2, RZ, R2, RZ, 0x33, !PT ;  /* 0x00000002ff027212 */ /* 0x000fe400078e33ff */
[----:B------:R-:W-:-:S03]  /*1e90*/  LOP3.LUT R6, R5, 0xf, RZ, 0xc0, !PT ;  /* 0x0000000f05067812 */ /* 0x000fc600078ec0ff */
[----:B------:R-:W-:-:S06]  /*1ea0*/  IMAD.X R3, RZ, RZ, R2, P1 ;  /* 0x000000ffff037224 */ /* 0x000fcc00008e0602 */
[----:B------:R-:W-:Y:S05]  /*1eb0*/  @!P0 BRA `(.L_x_21) ;  /* 0x00000000006c8947 */ /* 0x000fea0003800000 */
[----:B------:R-:W-:Y:S01]  /*1ec0*/  BSSY.RECONVERGENT B2, `(.L_x_22) ;  /* 0x0000019000027945 */ /* 0x000fe20003800200 */
[----:B------:R-:W-:-:S07]  /*1ed0*/  LOP3.LUT R2, R5, 0xfffffff0, RZ, 0xc0, !PT ;  /* 0xfffffff005027812 */ /* 0x000fce00078ec0ff */
.L_x_23:
[----:B0-----:R-:W-:Y:S01]  /*1ee0*/  IMAD.IADD R0, R1, 0x1, R12 ;  /* 0x0000000101007824 */ /* 0x001fe200078e020c */
[----:B------:R-:W-:Y:S01]  /*1ef0*/  IADD3 R2, P0, PT, R2, -0x10, RZ ;  /* 0xfffffff002027810 */ /* 0x000fe20007f1e0ff */
[----:B------:R-:W-:-:S03]  /*1f00*/  VIADD R12, R12, 0x10 ;  /* 0x000000100c0c7836 */ /* 0x000fc60000000000 */
[----:B------:R0:W-:Y:S01]  /*1f10*/  STL.U8 [R0+0x121], RZ ;  /* 0x000121ff00007387 */ /* 0x0001e20000100000 */
[----:B------:R-:W-:Y:S02]  /*1f20*/  IADD3.X R3, PT, PT, R3, -0x1, RZ, P0, !PT ;  /* 0xffffffff03037810 */ /* 0x000fe400007fe4ff */
[----:B------:R-:W-:Y:S01]  /*1f30*/  ISETP.NE.U32.AND P0, PT, R2, RZ, PT ;  /* 0x000000ff0200720c */ /* 0x000fe20003f05070 */
[----:B------:R0:W-:Y:S03]  /*1f40*/  STL.U8 [R0+0x122], RZ ;  /* 0x000122ff00007387 */ /* 0x0001e60000100000 */
[----:B------:R-:W-:Y:S01]  /*1f50*/  ISETP.NE.AND.EX P0, PT, R3, RZ, PT, P0 ;  /* 0x000000ff0300720c */ /* 0x000fe20003f05300 */
[----:B------:R0:W-:Y:S04]  /*1f60*/  STL.U8 [R0+0x123], RZ ;  /* 0x000123ff00007387 */ /* 0x0001e80000100000 */
        /* <DEDUP_REMOVED lines=12> */
[----:B------:R0:W-:Y:S01]  /*2030*/  STL.U8 [R0+0x130], RZ ;  /* 0x000130ff00007387 */ /* 0x0001e20000100000 */
[----:B------:R-:W-:Y:S05]  /*2040*/  @P0 BRA `(.L_x_23) ;  /* 0xfffffffc00a40947 */ /* 0x000fea000383ffff */
[----:B------:R-:W-:Y:S05]  /*2050*/  BSYNC.RECONVERGENT B2 ;  /* 0x0000000000027941 */ /* 0x000fea0003800200 */
.L_x_22:
[----:B0-----:R-:W-:-:S07]  /*2060*/  VIADD R0, R12, 0x1 ;  /* 0x000000010c007836 */ /* 0x001fce0000000000 */
.L_x_21:
[----:B------:R-:W-:Y:S05]  /*2070*/  BSYNC.RECONVERGENT B1 ;  /* 0x0000000000017941 */ /* 0x000fea0003800200 */
.L_x_20:
[----:B------:R-:W-:-:S04]  /*2080*/  ISETP.NE.U32.AND P0, PT, R6, RZ, PT ;  /* 0x000000ff0600720c */ /* 0x000fc80003f05070 */
[----:B------:R-:W-:-:S13]  /*2090*/  ISETP.NE.AND.EX P0, PT, RZ, RZ, PT, P0 ;  /* 0x000000ffff00720c */ /* 0x000fda0003f05300 */
[----:B------:R-:W-:Y:S05]  /*20a0*/  @!P0 BRA `(.L_x_19) ;  /* 0x0000000000a08947 */ /* 0x000fea0003800000 */
[----:B------:R-:W-:Y:S01]  /*20b0*/  ISETP.GE.U32.AND P0, PT, R6, 0x8, PT ;  /* 0x000000080600780c */ /* 0x000fe20003f06070 */
[----:B------:R-:W-:Y:S01]  /*20c0*/  BSSY.RECONVERGENT B1, `(.L_x_24) ;  /* 0x0000010000017945 */ /* 0x000fe20003800200 */
[----:B------:R-:W-:Y:S02]  /*20d0*/  LOP3.LUT R3, R4, 0x7, RZ, 0xc0, !PT ;  /* 0x0000000704037812 */ /* 0x000fe400078ec0ff */
[----:B------:R-:W-:Y:S02]  /*20e0*/  ISETP.GE.U32.AND.EX P0, PT, RZ, RZ, PT, P0 ;  /* 0x000000ffff00720c */ /* 0x000fe40003f06100 */
[----:B------:R-:W-:-:S04]  /*20f0*/  ISETP.NE.U32.AND P1, PT, R3, RZ, PT ;  /* 0x000000ff0300720c */ /* 0x000fc80003f25070 */
[----:B------:R-:W-:-:S07]  /*2100*/  ISETP.NE.AND.EX P1, PT, RZ, RZ, PT, P1 ;  /* 0x000000ffff00720c */ /* 0x000fce0003f25310 */
[----:B------:R-:W-:Y:S06]  /*2110*/  @!P0 BRA `(.L_x_25) ;  /* 0x0000000000288947 */ /* 0x000fec0003800000 */
[----:B------:R-:W-:Y:S02]  /*2120*/  IMAD.IADD R2, R1, 0x1, R0 ;  /* 0x0000000101027824 */ /* 0x000fe400078e0200 */
[----:B------:R-:W-:-:S03]  /*2130*/  VIADD R0, R0, 0x8 ;  /* 0x0000000800007836 */ /* 0x000fc60000000000 */
[----:B------:R0:W-:Y:S04]  /*2140*/  STL.U8 [R2+0x120], RZ ;  /* 0x000120ff02007387 */ /* 0x0001e80000100000 */
[----:B------:R0:W-:Y:S04]  /*2150*/  STL.U8 [R2+0x121], RZ ;  /* 0x000121ff02007387 */ /* 0x0001e80000100000 */
[----:B------:R0:W-:Y:S04]  /*2160*/  STL.U8 [R2+0x122], RZ ;  /* 0x000122ff02007387 */ /* 0x0001e80000100000 */
[----:B------:R0:W-:Y:S04]  /*2170*/  STL.U8 [R2+0x123], RZ ;  /* 0x000123ff02007387 */ /* 0x0001e80000100000 */
[----:B------:R0:W-:Y:S04]  /*2180*/  STL.U8 [R2+0x124], RZ ;  /* 0x000124ff02007387 */ /* 0x0001e80000100000 */
[----:B------:R0:W-:Y:S04]  /*2190*/  STL.U8 [R2+0x125], RZ ;  /* 0x000125ff02007387 */ /* 0x0001e80000100000 */
[----:B------:R0:W-:Y:S04]  /*21a0*/  STL.U8 [R2+0x126], RZ ;  /* 0x000126ff02007387 */ /* 0x0001e80000100000 */
[----:B------:R0:W-:Y:S02]  /*21b0*/  STL.U8 [R2+0x127], RZ ;  /* 0x000127ff02007387 */ /* 0x0001e40000100000 */
.L_x_25:
[----:B------:R-:W-:Y:S05]  /*21c0*/  BSYNC.RECONVERGENT B1 ;  /* 0x0000000000017941 */ /* 0x000fea0003800200 */
.L_x_24:
[----:B------:R-:W-:Y:S05]  /*21d0*/  @!P1 BRA `(.L_x_19) ;  /* 0x0000000000549947 */ /* 0x000fea0003800000 */
[----:B------:R-:W-:Y:S01]  /*21e0*/  ISETP.GE.U32.AND P0, PT, R3, 0x4, PT ;  /* 0x000000040300780c */ /* 0x000fe20003f06070 */
[----:B------:R-:W-:Y:S01]  /*21f0*/  IMAD.MOV.U32 R3, RZ, RZ, RZ ;  /* 0x000000ffff037224 */ /* 0x000fe200078e00ff */
[----:B0-----:R-:W-:Y:S02]  /*2200*/  LOP3.LUT R2, R4, 0x3, RZ, 0xc0, !PT ;  /* 0x0000000304027812 */ /* 0x001fe400078ec0ff */
[----:B------:R-:W-:Y:S02]  /*2210*/  ISETP.GE.U32.AND.EX P0, PT, RZ, RZ, PT, P0 ;  /* 0x000000ffff00720c */ /* 0x000fe40003f06100 */
[----:B------:R-:W-:-:S04]  /*2220*/  ISETP.NE.U32.AND P1, PT, R2, RZ, PT ;  /* 0x000000ff0200720c */ /* 0x000fc80003f25070 */
[----:B------:R-:W-:-:S07]  /*2230*/  ISETP.NE.AND.EX P1, PT, R3, RZ, PT, P1 ;  /* 0x000000ff0300720c */ /* 0x000fce0003f25310 */
[----:B------:R-:W-:Y:S02]  /*2240*/  @P0 IMAD.IADD R5, R1, 0x1, R0 ;  /* 0x0000000101050824 */ /* 0x000fe400078e0200 */
[----:B------:R-:W-:-:S03]  /*2250*/  @P0 VIADD R0, R0, 0x4 ;  /* 0x0000000400000836 */ /* 0x000fc60000000000 */
[----:B------:R1:W-:Y:S04]  /*2260*/  @P0 STL.U8 [R5+0x120], RZ ;  /* 0x000120ff05000387 */ /* 0x0003e80000100000 */
[----:B------:R1:W-:Y:S04]  /*2270*/  @P0 STL.U8 [R5+0x121], RZ ;  /* 0x000121ff05000387 */ /* 0x0003e80000100000 */
[----:B------:R1:W-:Y:S04]  /*2280*/  @P0 STL.U8 [R5+0x122], RZ ;  /* 0x000122ff05000387 */ /* 0x0003e80000100000 */
[----:B------:R1:W-:Y:S01]  /*2290*/  @P0 STL.U8 [R5+0x123], RZ ;  /* 0x000123ff05000387 */ /* 0x0003e20000100000 */
[----:B------:R-:W-:Y:S05]  /*22a0*/  @!P1 BRA `(.L_x_19) ;  /* 0x0000000000209947 */ /* 0x000fea0003800000 */
[----:B------:R-:W-:-:S07]  /*22b0*/  IMAD.IADD R0, R20, 0x1, R0 ;  /* 0x0000000114007824 */ /* 0x000fce00078e0200 */
.L_x_26:
[----:B------:R-:W-:Y:S01]  /*22c0*/  IADD3 R2, P0, PT, R2, -0x1, RZ ;  /* 0xffffffff02027810 */ /* 0x000fe20007f1e0ff */
[----:B------:R0:W-:Y:S03]  /*22d0*/  STL.U8 [R0], RZ ;  /* 0x000000ff00007387 */ /* 0x0001e60000100000 */
[----:B------:R-:W-:Y:S02]  /*22e0*/  IADD3.X R3, PT, PT, R3, -0x1, RZ, P0, !PT ;  /* 0xffffffff03037810 */ /* 0x000fe400007fe4ff */
[----:B------:R-:W-:Y:S01]  /*22f0*/  ISETP.NE.U32.AND P0, PT, R2, RZ, PT ;  /* 0x000000ff0200720c */ /* 0x000fe20003f05070 */
[----:B0-----:R-:W-:-:S03]  /*2300*/  VIADD R0, R0, 0x1 ;  /* 0x0000000100007836 */ /* 0x001fc60000000000 */
[----:B------:R-:W-:-:S13]  /*2310*/  ISETP.NE.AND.EX P0, PT, R3, RZ, PT, P0 ;  /* 0x000000ff0300720c */ /* 0x000fda0003f05300 */
[----:B------:R-:W-:Y:S05]  /*2320*/  @P0 BRA `(.L_x_26) ;  /* 0xfffffffc00e40947 */ /* 0x000fea000383ffff */
.L_x_19:
[----:B------:R-:W-:Y:S05]  /*2330*/  BSYNC.RECONVERGENT B0 ;  /* 0x0000000000007941 */ /* 0x000fea0003800200 */
.L_x_18:
[----:B------:R-:W2:Y:S04]  /*2340*/  LDL R20, [R1+0x160] ;  /* 0x0001600001147983 */ /* 0x000ea80000100800 */
[----:B------:R3:W5:Y:S01]  /*2350*/  LDL.U8 R0, [R1+0x120] ;  /* 0x0001200001007983 */ /* 0x0007620000100000 */
[----:B------:R-:W-:Y:S01]  /*2360*/  BSSY.RECONVERGENT B0, `(.L_x_27) ;  /* 0x00001b6000007945 */ /* 0x000fe20003800200 */
[----:B--2---:R-:W-:-:S13]  /*2370*/  ISETP.GT.U32.AND P0, PT, R20, 0x37, PT ;  /* 0x000000371400780c */ /* 0x004fda0003f04070 */
[----:B---3--:R-:W-:Y:S05]  /*2380*/  @P0 BRA `(.L_x_28) ;  /* 0x00000008000c0947 */ /* 0x008fea0003800000 */
[----:B------:R-:W2:Y:S04]  /*2390*/  LDL.128 R16, [R1+0x130] ;  /* 0x0001300001107983 */ /* 0x000ea80000100c00 */
[----:B------:R-:W3:Y:S04]  /*23a0*/  LDL.128 R8, [R1+0x140] ;  /* 0x0001400001087983 */ /* 0x000ee80000100c00 */
[----:B------:R-:W4:Y:S04]  /*23b0*/  LDL.64 R6, [R1+0x128] ;  /* 0x0001280001067983 */ /* 0x000f280000100a00 */
[----:B0-----:R-:W4:Y:S04]  /*23c0*/  LDL.64 R2, [R1+0x150] ;  /* 0x0001500001027983 */ /* 0x001f280000100a00 */
[----:B------:R-:W4:Y:S04]  /*23d0*/  LDL R12, [R1+0x124] ;  /* 0x00012400010c7983 */ /* 0x000f280000100800 */
[----:B-1----:R-:W4:Y:S04]  /*23e0*/  LDL.U8 R5, [R1+0x121] ;  /* 0x0001210001057983 */ /* 0x002f280000100000 */
[----:B------:R-:W4:Y:S01]  /*23f0*/  LDL.U16 R13, [R1+0x122] ;  /* 0x00012200010d7983 */ /* 0x000f220000100400 */
[----:B--2---:R-:W-:-:S02]  /*2400*/  PRMT R4, R17, 0x7771, RZ ;  /* 0x0000777111047816 */ /* 0x004fc400000000ff */
[----:B------:R-:W-:Y:S02]  /*2410*/  PRMT R14, R16, 0x7771, RZ ;  /* 0x00007771100e7816 */ /* 0x000fe400000000ff */
[----:B------:R-:W-:Y:S01]  /*2420*/  PRMT R21, R18, 0x7771, RZ ;  /* 0x0000777112157816 */ /* 0x000fe200000000ff */
[----:B------:R-:W-:Y:S01]  /*2430*/  IMAD.U32 R4, R4, 0x10000, RZ ;  /* 0x0001000004047824 */ /* 0x000fe200078e00ff */
[----:B------:R-:W-:Y:S01]  /*2440*/  PRMT R24, R17, 0x7770, RZ ;  /* 0x0000777011187816 */ /* 0x000fe200000000ff */
[----:B------:R-:W-:Y:S01]  /*2450*/  IMAD.U32 R14, R14, 0x10000, RZ ;  /* 0x000100000e0e7824 */ /* 0x000fe200078e00ff */
[----:B------:R-:W-:Y:S01]  /*2460*/  PRMT R15, R16, 0x7770, RZ ;  /* 0x00007770100f7816 */ /* 0x000fe200000000ff */
[----:B------:R-:W-:Y:S01]  /*2470*/  IMAD.U32 R21, R21, 0x10000, RZ ;  /* 0x0001000015157824 */ /* 0x000fe200078e00ff */
[----:B------:R-:W-:Y:S02]  /*2480*/  LOP3.LUT R27, R4, 0xff0000, RZ, 0xc0, !PT ;  /* 0x00ff0000041b7812 */ /* 0x000fe400078ec0ff */
[----:B------:R-:W-:-:S02]  /*2490*/  LOP3.LUT R14, R14, 0xff0000, RZ, 0xc0, !PT ;  /* 0x00ff00000e0e7812 */ /* 0x000fc400078ec0ff */
[----:B------:R-:W-:Y:S01]  /*24a0*/  LOP3.LUT R26, R21, 0xff0000, RZ, 0xc0, !PT ;  /* 0x00ff0000151a7812 */ /* 0x000fe200078ec0ff */
[----:B------:R-:W-:Y:S01]  /*24b0*/  IMAD R32, R24, 0x1000000, R27 ;  /* 0x0100000018207824 */ /* 0x000fe200078e021b */
[----:B---3--:R-:W-:Y:S01]  /*24c0*/  PRMT R21, R8, 0x7771, RZ ;  /* 0x0000777108157816 */ /* 0x008fe200000000ff */
[----:B------:R-:W-:Y:S01]  /*24d0*/  IMAD R4, R15, 0x1000000, R14 ;  /* 0x010000000f047824 */ /* 0x000fe200078e020e */
[----:B------:R-:W-:Y:S02]  /*24e0*/  PRMT R24, R9, 0x7771, RZ ;  /* 0x0000777109187816 */ /* 0x000fe400000000ff */
[----:B------:R-:W-:Y:S01]  /*24f0*/  PRMT R25, R18, 0x7770, RZ ;  /* 0x0000777012197816 */ /* 0x000fe200000000ff */
[----:B------:R-:W-:Y:S01]  /*2500*/  IMAD.U32 R21, R21, 0x10000, RZ ;  /* 0x0001000015157824 */ /* 0x000fe200078e00ff */
[----:B------:R-:W-:Y:S01]  /*2510*/  PRMT R14, R10, 0x7771, RZ ;  /* 0x000077710a0e7816 */ /* 0x000fe200000000ff */
[----:B------:R-:W-:Y:S01]  /*2520*/  IMAD.U32 R24, R24, 0x10000, RZ ;  /* 0x0001000018187824 */ /* 0x000fe200078e00ff */
[----:B------:R-:W-:Y:S01]  /*2530*/  PRMT R27, R10, 0x7770, RZ ;  /* 0x000077700a1b7816 */ /* 0x000fe200000000ff */
[----:B------:R-:W-:Y:S01]  /*2540*/  IMAD R31, R25, 0x1000000, R26 ;  /* 0x01000000191f7824 */ /* 0x000fe200078e021a */
[----:B------:R-:W-:Y:S01]  /*2550*/  PRMT R26, R8, 0x7770, RZ ;  /* 0x00007770081a7816 */ /* 0x000fe200000000ff */
[----:B------:R-:W-:Y:S01]  /*2560*/  IMAD.U32 R14, R14, 0x10000, RZ ;  /* 0x000100000e0e7824 */ /* 0x000fe200078e00ff */
[----:B------:R-:W-:Y:S01]  /*2570*/  LOP3.LUT R21, R21, 0xff0000, RZ, 0xc0, !PT ;  /* 0x00ff000015157812 */ /* 0x000fe200078ec0ff */
[----:B----45:R-:W-:Y:S01]  /*2580*/  IMAD R0, R0, 0x100, R5 ;  /* 0x0000010000007824 */ /* 0x030fe200078e0205 */
[----:B------:R-:W-:-:S02]  /*2590*/  PRMT R25, R9, 0x7770, RZ ;  /* 0x0000777009197816 */ /* 0x000fc400000000ff */
[----:B------:R-:W-:Y:S01]  /*25a0*/  LOP3.LUT R24, R24, 0xff0000, RZ, 0xc0, !PT ;  /* 0x00ff000018187812 */ /* 0x000fe200078ec0ff */
[----:B------:R-:W-:Y:S01]  /*25b0*/  IMAD R29, R26, 0x1000000, R21 ;  /* 0x010000001a1d7824 */ /* 0x000fe200078e0215 */
[----:B------:R-:W-:Y:S02]  /*25c0*/  LOP3.LUT R14, R14, 0xff0000, RZ, 0xc0, !PT ;  /* 0x00ff00000e0e7812 */ /* 0x000fe400078ec0ff */
[----:B------:R-:W-:Y:S01]  /*25d0*/  PRMT R26, R11, 0x7771, RZ ;  /* 0x000077710b1a7816 */ /* 0x000fe200000000ff */
[----:B------:R-:W-:Y:S01]  /*25e0*/  IMAD R28, R25, 0x1000000, R24 ;  /* 0x01000000191c7824 */ /* 0x000fe200078e0218 */
[----:B------:R-:W-:Y:S01]  /*25f0*/  PRMT R15, R19, 0x7771, RZ ;  /* 0x00007771130f7816 */ /* 0x000fe200000000ff */
[----:B------:R-:W-:Y:S01]  /*2600*/  IMAD R27, R27, 0x1000000, R14 ;  /* 0x010000001b1b7824 */ /* 0x000fe200078e020e */
[----:B------:R-:W-:Y:S01]  /*2610*/  PRMT R24, R6, 0x7771, RZ ;  /* 0x0000777106187816 */ /* 0x000fe200000000ff */
[----:B------:R-:W-:Y:S01]  /*2620*/  IMAD.U32 R35, R26, 0x10000, RZ ;  /* 0x000100001a237824 */ /* 0x000fe200078e00ff */
        /* <DEDUP_REMOVED lines=8> */
[----:B------:R-:W-:-:S02]  /*26b0*/  LOP3.LUT R34, R35, 0xff0000, RZ, 0xc0, !PT ;  /* 0x00ff000023227812 */ /* 0x000fc400078ec0ff */
[----:B------:R-:W-:Y:S02]  /*26c0*/  LOP3.LUT R15, R15, 0xff0000, RZ, 0xc0, !PT ;  /* 0x00ff00000f0f7812 */ /* 0x000fe400078ec0ff */
[----:B------:R-:W-:Y:S02]  /*26d0*/  PRMT R25, R6, 0x7770, RZ ;  /* 0x0000777006197816 */ /* 0x000fe400000000ff */
[----:B------:R-:W-:Y:S01]  /*26e0*/  LOP3.LUT R14, R24, 0xff0000, RZ, 0xc0, !PT ;  /* 0x00ff0000180e7812 */ /* 0x000fe200078ec0ff */
[----:B------:R-:W-:Y:S01]  /*26f0*/  IMAD R30, R30, 0x1000000, R15 ;  /* 0x010000001e1e7824 */ /* 0x000fe200078e020f */
[----:B------:R-:W-:Y:S01]  /*2700*/  LOP3.LUT R24, R26, 0xff0000, RZ, 0xc0, !PT ;  /* 0x00ff00001a187812 */ /* 0x000fe200078ec0ff */
[----:B------:R-:W-:Y:S01]  /*2710*/  IMAD R26, R33, 0x1000000, R34 ;  /* 0x01000000211a7824 */ /* 0x000fe200078e0222 */
[----:B------:R-:W-:Y:S01]  /*2720*/  PRMT R34, R3, 0x7771, RZ ;  /* 0x0000777103227816 */ /* 0x000fe200000000ff */
[----:B------:R-:W-:Y:S01]  /*2730*/  IMAD R14, R25, 0x1000000, R14 ;  /* 0x01000000190e7824 */ /* 0x000fe200078e020e */
[----:B------:R-:W-:-:S02]  /*2740*/  PRMT R15, R7, 0x7770, RZ ;  /* 0x00007770070f7816 */ /* 0x000fc400000000ff */
[----:B------:R-:W-:Y:S01]  /*2750*/  PRMT R25, R12, 0x7771, RZ ;  /* 0x000077710c197816 */ /* 0x000fe200000000ff */
[----:B------:R-:W-:Y:S01]  /*2760*/  IMAD.U32 R35, R34, 0x10000, RZ ;  /* 0x0001000022237824 */ /* 0x000fe200078e00ff */
[----:B------:R-:W-:Y:S01]  /*2770*/  PRMT R21, R2, 0x7770, RZ ;  /* 0x0000777002157816 */ /* 0x000fe200000000ff */
[----:B------:R-:W-:Y:S01]  /*2780*/  IMAD R15, R15, 0x1000000, R24 ;  /* 0x010000000f0f7824 */ /* 0x000fe200078e0218 */
[----:B------:R-:W-:Y:S01]  /*2790*/  LOP3.LUT R36, R36, 0xff0000, RZ, 0xc0, !PT ;  /* 0x00ff000024247812 */ /* 0x000fe200078ec0ff */
[----:B------:R-:W-:Y:S01]  /*27a0*/  IMAD.U32 R34, R25, 0x10000, RZ ;  /* 0x0001000019227824 */ /* 0x000fe200078e00ff */
[----:B------:R-:W-:Y:S02]  /*27b0*/  PRMT R24, R16, 0x7772, RZ ;  /* 0x0000777210187816 */ /* 0x000fe400000000ff */
[----:B------:R-:W-:Y:S01]  /*27c0*/  PRMT R38, R17, 0x7772, RZ ;  /* 0x0000777211267816 */ /* 0x000fe200000000ff */
[----:B------:R-:W-:Y:S01]  /*27d0*/  IMAD R21, R21, 0x1000000, R36 ;  /* 0x0100000015157824 */ /* 0x000fe200078e0224 */
[----:B------:R-:W-:-:S02]  /*27e0*/  PRMT R37, R17, 0x7773, RZ ;  /* 0x0000777311257816 */ /* 0x000fc400000000ff */
[----:B------:R-:W-:Y:S01]  /*27f0*/  LOP3.LUT R40, R35, 0xff0000, RZ, 0xc0, !PT ;  /* 0x00ff000023287812 */ /* 0x000fe200078ec0ff */
[----:B------:R-:W-:Y:S01]  /*2800*/  IMAD.SHL.U32 R38, R38, 0x100, RZ ;  /* 0x0000010026267824 */ /* 0x000fe200078e00ff */
[C---:B------:R-:W-:Y:S02]  /*2810*/  PRMT R17, R18.reuse, 0x7772, RZ ;  /* 0x0000777212117816 */ /* 0x040fe400000000ff */
[----:B------:R-:W-:Y:S02]  /*2820*/  PRMT R36, R18, 0x7773, RZ ;  /* 0x0000777312247816 */ /* 0x000fe400000000ff */
[----:B------:R-:W-:Y:S01]  /*2830*/  LOP3.LUT R35, R34, 0xff0000, RZ, 0xc0, !PT ;  /* 0x00ff000022237812 */ /* 0x000fe200078ec0ff */
[----:B------:R-:W-:Y:S01]  /*2840*/  IMAD.SHL.U32 R34, R24, 0x100, RZ ;  /* 0x0000010018227824 */ /* 0x000fe200078e00ff */
[----:B------:R-:W-:Y:S01]  /*2850*/  PRMT R18, R12, 0x7770, RZ ;  /* 0x000077700c127816 */ /* 0x000fe200000000ff */
[----:B------:R-:W-:Y:S01]  /*2860*/  IMAD.SHL.U32 R17, R17, 0x100, RZ ;  /* 0x0000010011117824 */ /* 0x000fe200078e00ff */
[----:B------:R-:W-:-:S02]  /*2870*/  PRMT R33, R16, 0x7773, RZ ;  /* 0x0000777310217816 */ /* 0x000fc400000000ff */
[----:B------:R-:W-:Y:S01]  /*2880*/  PRMT R16, R19, 0x7772, RZ ;  /* 0x0000777213107816 */ /* 0x000fe200000000ff */
[----:B------:R-:W-:Y:S01]  /*2890*/  IMAD R24, R18, 0x1000000, R35 ;  /* 0x0100000012187824 */ /* 0x000fe200078e0223 */
[----:B------:R-:W-:Y:S02]  /*28a0*/  LOP3.LUT R4, R33, R4, R34, 0xfe, !PT ;  /* 0x0000000421047212 */ /* 0x000fe400078efe22 */
[----:B------:R-:W-:Y:S01]  /*28b0*/  PRMT R18, R8, 0x7772, RZ ;  /* 0x0000777208127816 */ /* 0x000fe200000000ff */
[----:B------:R-:W-:Y:S01]  /*28c0*/  IMAD.SHL.U32 R16, R16, 0x100, RZ ;  /* 0x0000010010107824 */ /* 0x000fe200078e00ff */
[----:B------:R-:W-:Y:S02]  /*28d0*/  PRMT R34, R8, 0x7773, RZ ;  /* 0x0000777308227816 */ /* 0x000fe400000000ff */
[----:B------:R-:W-:Y:S01]  /*28e0*/  PRMT R8, R10, 0x7772, RZ ;  /* 0x000077720a087816 */ /* 0x000fe200000000ff */
[----:B------:R-:W-:Y:S01]  /*28f0*/  IMAD.SHL.U32 R18, R18, 0x100, RZ ;  /* 0x0000010012127824 */ /* 0x000fe200078e00ff */
[----:B------:R-:W-:-:S02]  /*2900*/  PRMT R25, R3, 0x7770, RZ ;  /* 0x0000777003197816 */ /* 0x000fc400000000ff */
[----:B------:R-:W-:Y:S01]  /*2910*/  PRMT R19, R19, 0x7773, RZ ;  /* 0x0000777313137816 */ /* 0x000fe200000000ff */
[----:B------:R-:W-:Y:S01]  /*2920*/  IMAD.SHL.U32 R8, R8, 0x100, RZ ;  /* 0x0000010008087824 */ /* 0x000fe200078e00ff */
[----:B------:R-:W-:Y:S01]  /*2930*/  PRMT R35, R9, 0x7772, RZ ;  /* 0x0000777209237816 */ /* 0x000fe200000000ff */
[----:B------:R-:W-:Y:S01]  /*2940*/  IMAD R25, R25, 0x1000000, R40 ;  /* 0x0100000019197824 */ /* 0x000fe200078e0228 */
[----:B------:R-:W-:Y:S02]  /*2950*/  PRMT R33, R9, 0x7773, RZ ;  /* 0x0000777309217816 */ /* 0x000fe400000000ff */
[----:B------:R-:W-:Y:S01]  /*2960*/  PRMT R9, R11, 0x7772, RZ ;  /* 0x000077720b097816 */ /* 0x000fe200000000ff */
[----:B------:R-:W-:Y:S01]  /*2970*/  IMAD.SHL.U32 R35, R35, 0x100, RZ ;  /* 0x0000010023237824 */ /* 0x000fe200078e00ff */
[----:B------:R-:W-:Y:S02]  /*2980*/  PRMT R10, R10, 0x7773, RZ ;  /* 0x000077730a0a7816 */ /* 0x000fe400000000ff */
[----:B------:R-:W-:Y:S01]  /*2990*/  LOP3.LUT R5, R37, R32, R38, 0xfe, !PT ;  /* 0x0000002025057212 */ /* 0x000fe200078efe26 */
[----:B------:R-:W-:Y:S01]  /*29a0*/  IMAD.SHL.U32 R9, R9, 0x100, RZ ;  /* 0x0000010009097824 */ /* 0x000fe200078e00ff */
[----:B------:R-:W-:-:S02]  /*29b0*/  PRMT R39, R7, 0x7772, RZ ;  /* 0x0000777207277816 */ /* 0x000fc400000000ff */
[----:B------:R-:W-:Y:S02]  /*29c0*/  PRMT R38, R7, 0x7773, RZ ;  /* 0x0000777307267816 */ /* 0x000fe400000000ff */
[C---:B------:R-:W-:Y:S01]  /*29d0*/  PRMT R32, R6.reuse, 0x7772, RZ ;  /* 0x0000777206207816 */ /* 0x040fe200000000ff */
[----:B------:R-:W-:Y:S01]  /*29e0*/  IMAD.SHL.U32 R39, R39, 0x100, RZ ;  /* 0x0000010027277824 */ /* 0x000fe200078e00ff */
[----:B------:R-:W-:Y:S02]  /*29f0*/  PRMT R37, R6, 0x7773, RZ ;  /* 0x0000777306257816 */ /* 0x000fe400000000ff */
[----:B------:R-:W-:Y:S01]  /*2a00*/  LOP3.LUT R7, R19, R30, R16, 0xfe, !PT ;  /* 0x0000001e13077212 */ /* 0x000fe200078efe10 */
[----:B------:R-:W-:Y:S01]  /*2a10*/  IMAD.SHL.U32 R32, R32, 0x100, RZ ;  /* 0x0000010020207824 */ /* 0x000fe200078e00ff */
[----:B------:R-:W-:Y:S02]  /*2a20*/  LOP3.LUT R6, R36, R31, R17, 0xfe, !PT ;  /* 0x0000001f24067212 */ /* 0x000fe400078efe11 */
[----:B------:R-:W-:-:S02]  /*2a30*/  LOP3.LUT R16, R34, R29, R18, 0xfe, !PT ;  /* 0x0000001d22107212 */ /* 0x000fc400078efe12 */
[C---:B------:R-:W-:Y:S02]  /*2a40*/  PRMT R36, R3.reuse, 0x7772, RZ ;  /* 0x0000777203247816 */ /* 0x040fe400000000ff */
[----:B------:R-:W-:Y:S02]  /*2a50*/  PRMT R40, R3, 0x7773, RZ ;  /* 0x0000777303287816 */ /* 0x000fe400000000ff */
[----:B------:R-:W-:Y:S01]  /*2a60*/  LOP3.LUT R18, R10, R27, R8, 0xfe, !PT ;  /* 0x0000001b0a127212 */ /* 0x000fe200078efe08 */
[----:B------:R-:W-:Y:S01]  /*2a70*/  IMAD.SHL.U32 R36, R36, 0x100, RZ ;  /* 0x0000010024247824 */ /* 0x000fe200078e00ff */
[----:B------:R-:W-:Y:S02]  /*2a80*/  PRMT R11, R11, 0x7773, RZ ;  /* 0x000077730b0b7816 */ /* 0x000fe400000000ff */
[----:B------:R-:W-:Y:S02]  /*2a90*/  PRMT R31, R2, 0x7772, RZ ;  /* 0x00007772021f7816 */ /* 0x000fe400000000ff */
[----:B------:R-:W-:-:S02]  /*2aa0*/  PRMT R8, R12, 0x7772, RZ ;  /* 0x000077720c087816 */ /* 0x000fc400000000ff */
[----:B------:R-:W-:Y:S01]  /*2ab0*/  PRMT R3, R13, 0x7770, RZ ;  /* 0x000077700d037816 */ /* 0x000fe200000000ff */
[----:B------:R-:W-:Y:S01]  /*2ac0*/  IMAD.SHL.U32 R31, R31, 0x100, RZ ;  /* 0x000001001f1f7824 */ /* 0x000fe200078e00ff */
[----:B------:R-:W-:Y:S02]  /*2ad0*/  PRMT R10, R12, 0x7773, RZ ;  /* 0x000077730c0a7816 */ /* 0x000fe400000000ff */
[----:B------:R-:W-:Y:S01]  /*2ae0*/  LOP3.LUT R19, R11, R26, R9, 0xfe, !PT ;  /* 0x0000001a0b137212 */ /* 0x000fe200078efe09 */
[----:B------:R-:W-:Y:S01]  /*2af0*/  IMAD.U32 R11, R0, 0x10000, RZ ;  /* 0x00010000000b7824 */ /* 0x000fe200078e00ff */
[----:B------:R-:W-:Y:S01]  /*2b00*/  PRMT R12, R13, 0x7771, RZ ;  /* 0x000077710d0c7816 */ /* 0x000fe200000000ff */
[----:B------:R-:W-:Y:S01]  /*2b10*/  IMAD.SHL.U32 R13, R8, 0x100, RZ ;  /* 0x00000100080d7824 */ /* 0x000fe200078e00ff */
[----:B------:R-:W-:Y:S01]  /*2b20*/  PRMT R2, R2, 0x7773, RZ ;  /* 0x0000777302027816 */ /* 0x000fe200000000ff */
[----:B------:R-:W-:Y:S01]  /*2b30*/  IMAD.SHL.U32 R3, R3, 0x100, RZ ;  /* 0x0000010003037824 */ /* 0x000fe200078e00ff */
[----:B------:R-:W-:-:S02]  /*2b40*/  LOP3.LUT R17, R33, R28, R35, 0xfe, !PT ;  /* 0x0000001c21117212 */ /* 0x000fc400078efe23 */
[----:B------:R-:W-:Y:S02]  /*2b50*/  LOP3.LUT R14, R37, R14, R32, 0xfe, !PT ;  /* 0x0000000e250e7212 */ /* 0x000fe400078efe20 */
[----:B------:R-:W-:Y:S02]  /*2b60*/  LOP3.LUT R15, R38, R15, R39, 0xfe, !PT ;  /* 0x0000000f260f7212 */ /* 0x000fe400078efe27 */
[----:B------:R-:W-:Y:S02]  /*2b70*/  LOP3.LUT R8, R2, R21, R31, 0xfe, !PT ;  /* 0x0000001502087212 */ /* 0x000fe400078efe1f */
[----:B------:R-:W-:Y:S02]  /*2b80*/  LOP3.LUT R9, R40, R25, R36, 0xfe, !PT ;  /* 0x0000001928097212 */ /* 0x000fe400078efe24 */
[----:B------:R-:W-:Y:S02]  /*2b90*/  LOP3.LUT R13, R10, R24, R13, 0xfe, !PT ;  /* 0x000000180a0d7212 */ /* 0x000fe400078efe0d */
[----:B------:R-:W-:Y:S01]  /*2ba0*/  LOP3.LUT R12, R12, R11, R3, 0xfe, !PT ;  /* 0x0000000b0c0c7212 */ /* 0x000fe200078efe03 */
[----:B------:R-:W-:Y:S06]  /*2bb0*/  BRA `(.L_x_29) ;  /* 0x0000001000c07947 */ /* 0x000fec0003800000 */
.L_x_28:
[----:B------:R-:W2:Y:S04]  /*2bc0*/  LDL.64 R26, [R1+0x128] ;  /* 0x00012800011a7983 */ /* 0x000ea80000100a00 */
[----:B------:R-:W3:Y:S04]  /*2bd0*/  LDL.128 R16, [R1+0x130] ;  /* 0x0001300001107983 */ /* 0x000ee80000100c00 */
[----:B0-----:R-:W4:Y:S04]  /*2be0*/  LDL R2, [R1+0x124] ;  /* 0x0001240001027983 */ /* 0x001f280000100800 */
[----:B------:R-:W4:Y:S04]  /*2bf0*/  LDL.U8 R9, [R1+0x121] ;  /* 0x0001210001097983 */ /* 0x000f280000100000 */
[----:B------:R-:W4:Y:S04]  /*2c00*/  LDL.128 R12, [R1+0x140] ;  /* 0x00014000010c7983 */ /* 0x000f280000100c00 */
[----:B-1----:R-:W4:Y:S04]  /*2c10*/  LDL.128 R4, [R1+0x150] ;  /* 0x0001500001047983 */ /* 0x002f280000100c00 */
[----:B------:R-:W4:Y:S01]  /*2c20*/  LDL.U16 R3, [R1+0x122] ;  /* 0x0001220001037983 */ /* 0x000f220000100400 */
[----:B--2---:R-:W-:-:S05]  /*2c30*/  PRMT R8, R26, 0x7771, RZ ;  /* 0x000077711a087816 */ /* 0x004fca00000000ff */
[----:B------:R-:W-:Y:S01]  /*2c40*/  IMAD.U32 R8, R8, 0x10000, RZ ;  /* 0x0001000008087824 */ /* 0x000fe200078e00ff */
[----:B------:R-:W-:Y:S02]  /*2c50*/  PRMT R10, R26, 0x7770, RZ ;  /* 0x000077701a0a7816 */ /* 0x000fe400000000ff */
[----:B------:R-:W-:Y:S02]  /*2c60*/  PRMT R21, R27, 0x7771, RZ ;  /* 0x000077711b157816 */ /* 0x000fe400000000ff */
[----:B------:R-:W-:Y:S02]  /*2c70*/  LOP3.LUT R11, R8, 0xff0000, RZ, 0xc0, !PT ;  /* 0x00ff0000080b7812 */ /* 0x000fe400078ec0ff */
[----:B---3--:R-:W-:Y:S01]  /*2c80*/  PRMT R8, R16, 0x7771, RZ ;  /* 0x0000777110087816 */ /* 0x008fe200000000ff */
[----:B------:R-:W-:Y:S02]  /*2c90*/  IMAD.U32 R21, R21, 0x10000, RZ ;  /* 0x0001000015157824 */ /* 0x000fe400078e00ff */
[----:B------:R-:W-:Y:S01]  /*2ca0*/  IMAD R10, R10, 0x1000000, R11 ;  /* 0x010000000a0a7824 */ /* 0x000fe200078e020b */
[----:B----4-:R-:W-:Y:S01]  /*2cb0*/  PRMT R11, R2, 0x7771, RZ ;  /* 0x00007771020b7816 */ /* 0x010fe200000000ff */
[----:B------:R-:W-:Y:S01]  /*2cc0*/  IMAD.U32 R8, R8, 0x10000, RZ ;  /* 0x0001000008087824 */ /* 0x000fe200078e00ff */
[----:B------:R-:W-:-:S02]  /*2cd0*/  PRMT R24, R27, 0x7770, RZ ;  /* 0x000077701b187816 */ /* 0x000fc400000000ff */
[----:B------:R-:W-:Y:S01]  /*2ce0*/  LOP3.LUT R29, R21, 0xff0000, RZ, 0xc0, !PT ;  /* 0x00ff0000151d7812 */ /* 0x000fe200078ec0ff */
[----:B------:R-:W-:Y:S01]  /*2cf0*/  IMAD.U32 R11, R11, 0x10000, RZ ;  /* 0x000100000b0b7824 */ /* 0x000fe200078e00ff */
[----:B------:R-:W-:Y:S02]  /*2d00*/  PRMT R34, R16, 0x7770, RZ ;  /* 0x0000777010227816 */ /* 0x000fe400000000ff */
[----:B------:R-:W-:Y:S01]  /*2d10*/  LOP3.LUT R21, R8, 0xff0000, RZ, 0xc0, !PT ;  /* 0x00ff000008157812 */ /* 0x000fe200078ec0ff */
[----:B-----5:R-:W-:Y:S01]  /*2d20*/  IMAD R9, R0, 0x100, R9 ;  /* 0x0000010000097824 */ /* 0x020fe200078e0209 */
[----:B------:R-:W-:Y:S01]  /*2d30*/  LOP3.LUT R28, R11, 0xff0000, RZ, 0xc0, !PT ;  /* 0x00ff00000b1c7812 */ /* 0x000fe200078ec0ff */
[----:B------:R-:W-:Y:S01]  /*2d40*/  IMAD R11, R24, 0x1000000, R29 ;  /* 0x01000000180b7824 */ /* 0x000fe200078e021d */
[----:B------:R-:W-:Y:S01]  /*2d50*/  PRMT R25, R2, 0x7770, RZ ;  /* 0x0000777002197816 */ /* 0x000fe200000000ff */
[----:B------:R-:W-:Y:S01]  /*2d60*/  IMAD R34, R34, 0x1000000, R21 ;  /* 0x0100000022227824 */ /* 0x000fe200078e0215 */
[----:B------:R-:W-:-:S02]  /*2d70*/  PRMT R0, R17, 0x7771, RZ ;  /* 0x0000777111007816 */ /* 0x000fc400000000ff */
[----:B------:R-:W-:Y:S02]  /*2d80*/  PRMT R24, R18, 0x7771, RZ ;  /* 0x0000777112187816 */ /* 0x000fe400000000ff */
[----:B------:R-:W-:Y:S01]  /*2d90*/  PRMT R21, R19, 0x7771, RZ ;  /* 0x0000777113157816 */ /* 0x000fe200000000ff */
[----:B------:R-:W-:Y:S02]  /*2da0*/  IMAD R8, R25, 0x1000000, R28 ;  /* 0x0100000019087824 */ /* 0x000fe400078e021c */
[----:B------:R-:W-:Y:S02]  /*2db0*/  IMAD.U32 R0, R0, 0x10000, RZ ;  /* 0x0001000000007824 */ /* 0x000fe400078e00ff */
[----:B------:R-:W-:Y:S02]  /*2dc0*/  IMAD.U32 R24, R24, 0x10000, RZ ;  /* 0x0001000018187824 */ /* 0x000fe400078e00ff */
[----:B------:R-:W-:Y:S01]  /*2dd0*/  IMAD.U32 R25, R21, 0x10000, RZ ;  /* 0x0001000015197824 */ /* 0x000fe200078e00ff */
[----:B------:R-:W-:-:S02]  /*2de0*/  PRMT R33, R17, 0x7770, RZ ;  /* 0x0000777011217816 */ /* 0x000fc400000000ff */
[----:B------:R-:W-:Y:S02]  /*2df0*/  LOP3.LUT R0, R0, 0xff0000, RZ, 0xc0, !PT ;  /* 0x00ff000000007812 */ /* 0x000fe400078ec0ff */
[----:B------:R-:W-:Y:S02]  /*2e00*/  LOP3.LUT R21, R24, 0xff0000, RZ, 0xc0, !PT ;  /* 0x00ff000018157812 */ /* 0x000fe400078ec0ff */
[----:B------:R-:W-:Y:S02]  /*2e10*/  PRMT R31, R19, 0x7770, RZ ;  /* 0x00007770131f7816 */ /* 0x000fe400000000ff */
[----:B------:R-:W-:Y:S02]  /*2e20*/  PRMT R28, R12, 0x7771, RZ ;  /* 0x000077710c1c7816 */ /* 0x000fe400000000ff */
[----:B------:R-:W-:Y:S01]  /*2e30*/  LOP3.LUT R24, R25, 0xff0000, RZ, 0xc0, !PT ;  /* 0x00ff000019187812 */ /* 0x000fe200078ec0ff */
[----:B------:R-:W-:Y:S01]  /*2e40*/  IMAD R33, R33, 0x1000000, R0 ;  /* 0x0100000021217824 */ /* 0x000fe200078e0200 */
[----:B------:R-:W-:Y:S01]  /*2e50*/  PRMT R0, R13, 0x7771, RZ ;  /* 0x000077710d007816 */ /* 0x000fe200000000ff */
[----:B------:R-:W-:-:S02]  /*2e60*/  IMAD.U32 R28, R28, 0x10000, RZ ;  /* 0x000100001c1c7824 */ /* 0x000fc400078e00ff */
[----:B------:R-:W-:Y:S01]  /*2e70*/  IMAD R31, R31, 0x1000000, R24 ;  /* 0x010000001f1f7824 */ /* 0x000fe200078e0218 */
[----:B------:R-:W-:Y:S01]  /*2e80*/  PRMT R24, R15, 0x7771, RZ ;  /* 0x000077710f187816 */ /* 0x000fe200000000ff */
[----:B------:R-:W-:Y:S01]  /*2e90*/  IMAD.U32 R0, R0, 0x10000, RZ ;  /* 0x0001000000007824 */ /* 0x000fe200078e00ff */
[----:B------:R-:W-:Y:S02]  /*2ea0*/  PRMT R30, R12, 0x7770, RZ ;  /* 0x000077700c1e7816 */ /* 0x000fe400000000ff */
[----:B------:R-:W-:Y:S01]  /*2eb0*/  LOP3.LUT R25, R28, 0xff0000, RZ, 0xc0, !PT ;  /* 0x00ff00001c197812 */ /* 0x000fe200078ec0ff */
[----:B------:R-:W-:Y:S01]  /*2ec0*/  IMAD.U32 R24, R24, 0x10000, RZ ;  /* 0x0001000018187824 */ /* 0x000fe200078e00ff */
[----:B------:R-:W-:Y:S02]  /*2ed0*/  PRMT R35, R14, 0x7771, RZ ;  /* 0x000077710e237816 */ /* 0x000fe400000000ff */
[----:B------:R-:W-:Y:S01]  /*2ee0*/  PRMT R29, R13, 0x7770, RZ ;  /* 0x000077700d1d7816 */ /* 0x000fe200000000ff */
[----:B------:R-:W-:Y:S01]  /*2ef0*/  IMAD R30, R30, 0x1000000, R25 ;  /* 0x010000001e1e7824 */ /* 0x000fe200078e0219 */
[----:B------:R-:W-:-:S02]  /*2f00*/  LOP3.LUT R0, R0, 0xff0000, RZ, 0xc0, !PT ;  /* 0x00ff000000007812 */ /* 0x000fc400078ec0ff */
[----:B------:R-:W-:Y:S02]  /*2f10*/  PRMT R25, R15, 0x7770, RZ ;  /* 0x000077700f197816 */ /* 0x000fe400000000ff */
[----:B------:R-:W-:Y:S02]  /*2f20*/  PRMT R36, R4, 0x7771, RZ ;  /* 0x0000777104247816 */ /* 0x000fe400000000ff */
[----:B------:R-:W-:Y:S01]  /*2f30*/  LOP3.LUT R24, R24, 0xff0000, RZ, 0xc0, !PT ;  /* 0x00ff000018187812 */ /* 0x000fe200078ec0ff */
[----:B------:R-:W-:Y:S01]  /*2f40*/  IMAD.U32 R35, R35, 0x10000, RZ ;  /* 0x0001000023237824 */ /* 0x000fe200078e00ff */
[----:B------:R-:W-:Y:S01]  /*2f50*/  PRMT R32, R18, 0x7770, RZ ;  /* 0x0000777012207816 */ /* 0x000fe200000000ff */
[----:B------:R-:W-:Y:S01]  /*2f60*/  IMAD R29, R29, 0x1000000, R0 ;  /* 0x010000001d1d7824 */ /* 0x000fe200078e0200 */
[----:B------:R-:W-:Y:S01]  /*2f70*/  PRMT R0, R5, 0x7771, RZ ;  /* 0x0000777105007816 */ /* 0x000fe200000000ff */
[----:B------:R-:W-:Y:S02]  /*2f80*/  IMAD.U32 R36, R36, 0x10000, RZ ;  /* 0x0001000024247824 */ /* 0x000fe400078e00ff */
[----:B------:R-:W-:Y:S01]  /*2f90*/  IMAD R25, R25, 0x1000000, R24 ;  /* 0x0100000019197824 */ /* 0x000fe200078e0218 */
[----:B------:R-:W-:-:S02]  /*2fa0*/  PRMT R24, R6, 0x7771, RZ ;  /* 0x0000777106187816 */ /* 0x000fc400000000ff */
[----:B------:R-:W-:Y:S02]  /*2fb0*/  PRMT R28, R14, 0x7770, RZ ;  /* 0x000077700e1c7816 */ /* 0x000fe400000000ff */
[----:B------:R-:W-:Y:S01]  /*2fc0*/  LOP3.LUT R35, R35, 0xff0000, RZ, 0xc0, !PT ;  /* 0x00ff000023237812 */ /* 0x000fe200078ec0ff */
[----:B------:R-:W-:Y:S01]  /*2fd0*/  IMAD R32, R32, 0x1000000, R21 ;  /* 0x0100000020207824 */ /* 0x000fe200078e0215 */
[----:B------:R-:W-:Y:S01]  /*2fe0*/  PRMT R21, R4, 0x7770, RZ ;  /* 0x0000777004157816 */ /* 0x000fe200000000ff */
[----:B------:R-:W-:Y:S01]  /*2ff0*/  IMAD.U32 R0, R0, 0x10000, RZ ;  /* 0x0001000000007824 */ /* 0x000fe200078e00ff */
[----:B------:R-:W-:Y:S01]  /*3000*/  LOP3.LUT R36, R36, 0xff0000, RZ, 0xc0, !PT ;  /* 0x00ff000024247812 */ /* 0x000fe200078ec0ff */
[----:B------:R-:W-:Y:S01]  /*3010*/  IMAD.U32 R37, R24, 0x10000, RZ ;  /* 0x0001000018257824 */ /* 0x000fe200078e00ff */
[----:B------:R-:W-:Y:S01]  /*3020*/  PRMT R38, R27, 0x7772, RZ ;  /* 0x000077721b267816 */ /* 0x000fe200000000ff */
[----:B------:R-:W-:Y:S01]  /*3030*/  IMAD R28, R28, 0x1000000, R35 ;  /* 0x010000001c1c7824 */ /* 0x000fe200078e0223 */
[----:B------:R-:W-:-:S02]  /*3040*/  PRMT R39, R26, 0x7772, RZ ;  /* 0x000077721a277816 */ /* 0x000fc400000000ff */
[----:B------:R-:W-:Y:S01]  /*3050*/  PRMT R35, R26, 0x7773, RZ ;  /* 0x000077731a237816 */ /* 0x000fe200000000ff */
[----:B------:R-:W-:Y:S01]  /*3060*/  IMAD R21, R21, 0x1000000, R36 ;  /* 0x0100000015157824 */ /* 0x000fe200078e0224 */
[----:B------:R-:W-:Y:S01]  /*3070*/  PRMT R26, R27, 0x7773, RZ ;  /* 0x000077731b1a7816 */ /* 0x000fe200000000ff */
[----:B------:R-:W-:Y:S01]  /*3080*/  IMAD.SHL.U32 R38, R38, 0x100, RZ ;  /* 0x0000010026267824 */ /* 0x000fe200078e00ff */
[----:B------:R-:W-:Y:S02]  /*3090*/  PRMT R24, R5, 0x7770, RZ ;  /* 0x0000777005187816 */ /* 0x000fe400000000ff */
[----:B------:R-:W-:Y:S01]  /*30a0*/  LOP3.LUT R27, R0, 0xff0000, RZ, 0xc0, !PT ;  /* 0x00ff0000001b7812 */ /* 0x000fe200078ec0ff */
[----:B------:R-:W-:Y:S01]  /*30b0*/  IMAD.SHL.U32 R39, R39, 0x100, RZ ;  /* 0x0000010027277824 */ /* 0x000fe200078e00ff */
[----:B------:R-:W-:Y:S02]  /*30c0*/  PRMT R36, R6, 0x7770, RZ ;  /* 0x0000777006247816 */ /* 0x000fe400000000ff */
[----:B------:R-:W-:Y:S01]  /*30d0*/  LOP3.LUT R37, R37, 0xff0000, RZ, 0xc0, !PT ;  /* 0x00ff000025257812 */ /* 0x000fe200078ec0ff */
[----:B------:R-:W-:Y:S01]  /*30e0*/  IMAD R24, R24, 0x1000000, R27 ;  /* 0x0100000018187824 */ /* 0x000fe200078e021b */
[----:B------:R-:W-:-:S02]  /*30f0*/  LOP3.LUT R11, R26, R11, R38, 0xfe, !PT ;  /* 0x0000000b1a0b7212 */ /* 0x000fc400078efe26 */
[----:B------:R-:W-:Y:S01]  /*3100*/  PRMT R26, R16, 0x7772, RZ ;  /* 0x00007772101a7816 */ /* 0x000fe200000000ff */
[----:B------:R-:W-:Y:S01]  /*3110*/  IMAD R0, R36, 0x1000000, R37 ;  /* 0x0100000024007824 */ /* 0x000fe200078e0225 */
[----:B------:R-:W-:Y:S02]  /*3120*/  PRMT R27, R16, 0x7773, RZ ;  /* 0x00007773101b7816 */ /* 0x000fe400000000ff */
[----:B------:R-:W-:Y:S02]  /*3130*/  LOP3.LUT R10, R35, R10, R39, 0xfe, !PT ;  /* 0x0000000a230a7212 */ /* 0x000fe400078efe27 */
[C---:B------:R-:W-:Y:S02]  /*3140*/  PRMT R16, R17.reuse, 0x7772, RZ ;  /* 0x0000777211107816 */ /* 0x040fe400000000ff */
[----:B------:R-:W-:Y:S02]  /*3150*/  PRMT R36, R17, 0x7773, RZ ;  /* 0x0000777311247816 */ /* 0x000fe400000000ff */
[----:B------:R-:W-:-:S02]  /*3160*/  PRMT R35, R18, 0x7772, RZ ;  /* 0x0000777212237816 */ /* 0x000fc400000000ff */
[----:B------:R-:W-:Y:S02]  /*3170*/  PRMT R17, R18, 0x7773, RZ ;  /* 0x0000777312117816 */ /* 0x000fe400000000ff */
[C---:B------:R-:W-:Y:S02]  /*3180*/  PRMT R38, R2.reuse, 0x7772, RZ ;  /* 0x0000777202267816 */ /* 0x040fe400000000ff */
[C---:B------:R-:W-:Y:S02]  /*3190*/  PRMT R18, R3.reuse, 0x7770, RZ ;  /* 0x0000777003127816 */ /* 0x040fe400000000ff */
[----:B------:R-:W-:Y:S01]  /*31a0*/  PRMT R40, R2, 0x7773, RZ ;  /* 0x0000777302287816 */ /* 0x000fe200000000ff */
[----:B------:R-:W-:Y:S01]  /*31b0*/  IMAD.SHL.U32 R39, R38, 0x100, RZ ;  /* 0x0000010026277824 */ /* 0x000fe200078e00ff */
[----:B------:R-:W-:Y:S01]  /*31c0*/  PRMT R37, R3, 0x7771, RZ ;  /* 0x0000777103257816 */ /* 0x000fe200000000ff */
[----:B------:R-:W-:Y:S02]  /*31d0*/  IMAD.U32 R2, R9, 0x10000, RZ ;  /* 0x0001000009027824 */ /* 0x000fe400078e00ff */
[----:B------:R-:W-:Y:S01]  /*31e0*/  IMAD.SHL.U32 R18, R18, 0x100, RZ ;  /* 0x0000010012127824 */ /* 0x000fe200078e00ff */
[----:B------:R-:W-:-:S02]  /*31f0*/  LOP3.LUT R9, R40, R8, R39, 0xfe, !PT ;  /* 0x0000000828097212 */ /* 0x000fc400078efe27 */
[----:B------:R-:W-:Y:S02]  /*3200*/  PRMT R40, R13, 0x7773, RZ ;  /* 0x000077730d287816 */ /* 0x000fe400000000ff */
[----:B------:R-:W-:Y:S02]  /*3210*/  LOP3.LUT R8, R37, R2, R18, 0xfe, !PT ;  /* 0x0000000225087212 */ /* 0x000fe400078efe12 */
[----:B------:R-:W-:Y:S01]  /*3220*/  PRMT R18, R13, 0x7772, RZ ;  /* 0x000077720d127816 */ /* 0x000fe200000000ff */
[----:B------:R-:W-:Y:S01]  /*3230*/  IMAD.SHL.U32 R13, R16, 0x100, RZ ;  /* 0x00000100100d7824 */ /* 0x000fe200078e00ff */
[C---:B------:R-:W-:Y:S02]  /*3240*/  PRMT R41, R15.reuse, 0x7772, RZ ;  /* 0x000077720f297816 */ /* 0x040fe400000000ff */
[----:B------:R-:W-:Y:S02]  /*3250*/  PRMT R16, R15, 0x7773, RZ ;  /* 0x000077730f107816 */ /* 0x000fe400000000ff */
[----:B------:R-:W-:-:S02]  /*3260*/  PRMT R15, R7, 0x7771, RZ ;  /* 0x00007771070f7816 */ /* 0x000fc400000000ff */
[C---:B------:R-:W-:Y:S02]  /*3270*/  PRMT R3, R19.reuse, 0x7772, RZ ;  /* 0x0000777213037816 */ /* 0x040fe400000000ff */
[----:B------:R-:W-:Y:S01]  /*3280*/  PRMT R38, R19, 0x7773, RZ ;  /* 0x0000777313267816 */ /* 0x000fe200000000ff */
[----:B------:R-:W-:Y:S01]  /*3290*/  IMAD.U32 R15, R15, 0x10000, RZ ;  /* 0x000100000f0f7824 */ /* 0x000fe200078e00ff */
[C---:B------:R-:W-:Y:S02]  /*32a0*/  PRMT R2, R12.reuse, 0x7772, RZ ;  /* 0x000077720c027816 */ /* 0x040fe400000000ff */
[----:B------:R-:W-:Y:S01]  /*32b0*/  PRMT R19, R12, 0x7773, RZ ;  /* 0x000077730c137816 */ /* 0x000fe200000000ff */
[----:B------:R-:W-:Y:S01]  /*32c0*/  IMAD.SHL.U32 R12, R26, 0x100, RZ ;  /* 0x000001001a0c7824 */ /* 0x000fe200078e00ff */
[C---:B------:R-:W-:Y:S02]  /*32d0*/  PRMT R39, R14.reuse, 0x7772, RZ ;  /* 0x000077720e277816 */ /* 0x040fe400000000ff */
[----:B------:R-:W-:Y:S01]  /*32e0*/  PRMT R37, R14, 0x7773, RZ ;  /* 0x000077730e257816 */ /* 0x000fe200000000ff */
[----:B------:R-:W-:Y:S01]  /*32f0*/  IMAD.SHL.U32 R14, R35, 0x100, RZ ;  /* 0x00000100230e7824 */ /* 0x000fe200078e00ff */
[----:B------:R-:W-:-:S02]  /*3300*/  LOP3.LUT R13, R36, R33, R13, 0xfe, !PT ;  /* 0x00000021240d7212 */ /* 0x000fc400078efe0d */
[C---:B------:R-:W-:Y:S02]  /*3310*/  PRMT R26, R5.reuse, 0x7772, RZ ;  /* 0x00007772051a7816 */ /* 0x040fe400000000ff */
[----:B------:R-:W-:Y:S02]  /*3320*/  PRMT R33, R5, 0x7773, RZ ;  /* 0x0000777305217816 */ /* 0x000fe400000000ff */
[----:B------:R-:W-:Y:S01]  /*3330*/  LOP3.LUT R5, R15, 0xff0000, RZ, 0xc0, !PT ;  /* 0x00ff00000f057812 */ /* 0x000fe200078ec0ff */
[----:B------:R-:W-:Y:S01]  /*3340*/  IMAD.SHL.U32 R15, R3, 0x100, RZ ;  /* 0x00000100030f7824 */ /* 0x000fe200078e00ff */
[C---:B------:R-:W-:Y:S02]  /*3350*/  PRMT R36, R7.reuse, 0x7770, RZ ;  /* 0x0000777007247816 */ /* 0x040fe400000000ff */
[C---:B------:R-:W-:Y:S02]  /*3360*/  PRMT R35, R7.reuse, 0x7772, RZ ;  /* 0x0000777207237816 */ /* 0x040fe400000000ff */
[----:B------:R-:W-:Y:S01]  /*3370*/  PRMT R3, R7, 0x7773, RZ ;  /* 0x0000777307037816 */ /* 0x000fe200000000ff */
[----:B------:R-:W-:Y:S01]  /*3380*/  IMAD.SHL.U32 R7, R41, 0x100, RZ ;  /* 0x0000010029077824 */ /* 0x000fe200078e00ff */
[----:B------:R-:W-:Y:S01]  /*3390*/  LOP3.LUT R14, R17, R32, R14, 0xfe, !PT ;  /* 0x00000020110e7212 */ /* 0x000fe200078efe0e */
[----:B------:R-:W-:Y:S01]  /*33a0*/  IMAD.SHL.U32 R2, R2, 0x100, RZ ;  /* 0x0000010002027824 */ /* 0x000fe200078e00ff */
[----:B------:R-:W-:-:S02]  /*33b0*/  LOP3.LUT R12, R27, R34, R12, 0xfe, !PT ;  /* 0x000000221b0c7212 */ /* 0x000fc400078efe0c */
[----:B------:R-:W-:Y:S02]  /*33c0*/  PRMT R17, R4, 0x7772, RZ ;  /* 0x0000777204117816 */ /* 0x000fe400000000ff */
[----:B------:R-:W-:Y:S01]  /*33d0*/  PRMT R34, R6, 0x7772, RZ ;  /* 0x0000777206227816 */ /* 0x000fe200000000ff */
[----:B------:R-:W-:Y:S01]  /*33e0*/  IMAD R36, R36, 0x1000000, R5 ;  /* 0x0100000024247824 */ /* 0x000fe200078e0205 */
[----:B------:R-:W-:Y:S01]  /*33f0*/  PRMT R32, R4, 0x7773, RZ ;  /* 0x0000777304207816 */ /* 0x000fe200000000ff */
[----:B------:R-:W-:Y:S01]  /*3400*/  IMAD.SHL.U32 R5, R18, 0x100, RZ ;  /* 0x0000010012057824 */ /* 0x000fe200078e00ff */
[----:B------:R-:W-:Y:S01]  /*3410*/  LOP3.LUT R7, R16, R25, R7, 0xfe, !PT ;  /* 0x0000001910077212 */ /* 0x000fe200078efe07 */
[----:B------:R-:W-:Y:S01]  /*3420*/  IMAD.SHL.U32 R16, R17, 0x100, RZ ;  /* 0x0000010011107824 */ /* 0x000fe200078e00ff */
[----:B------:R-:W-:Y:S01]  /*3430*/  PRMT R27, R6, 0x7773, RZ ;  /* 0x00007773061b7816 */ /* 0x000fe200000000ff */
[----:B------:R-:W-:Y:S01]  /*3440*/  IMAD.SHL.U32 R6, R39, 0x100, RZ ;  /* 0x0000010027067824 */ /* 0x000fe200078e00ff */
[----:B------:R-:W-:Y:S01]  /*3450*/  LOP3.LUT R4, R19, R30, R2, 0xfe, !PT ;  /* 0x0000001e13047212 */ /* 0x000fe200078efe02 */
[----:B------:R-:W-:-:S02]  /*3460*/  IMAD.SHL.U32 R17, R26, 0x100, RZ ;  /* 0x000001001a117824 */ /* 0x000fc400078e00ff */
[----:B------:R-:W-:Y:S02]  /*3470*/  IMAD.SHL.U32 R18, R34, 0x100, RZ ;  /* 0x0000010022127824 */ /* 0x000fe400078e00ff */
[----:B------:R-:W-:Y:S01]  /*3480*/  IMAD.SHL.U32 R19, R35, 0x100, RZ ;  /* 0x0000010023137824 */ /* 0x000fe200078e00ff */
[----:B------:R-:W-:Y:S02]  /*3490*/  LOP3.LUT R15, R38, R31, R15, 0xfe, !PT ;  /* 0x0000001f260f7212 */ /* 0x000fe400078efe0f */
[----:B------:R-:W-:Y:S02]  /*34a0*/  LOP3.LUT R5, R40, R29, R5, 0xfe, !PT ;  /* 0x0000001d28057212 */ /* 0x000fe400078efe05 */
[----:B------:R-:W-:Y:S02]  /*34b0*/  LOP3.LUT R6, R37, R28, R6, 0xfe, !PT ;  /* 0x0000001c25067212 */ /* 0x000fe400078efe06 */
[----:B------:R-:W-:Y:S02]  /*34c0*/  LOP3.LUT R16, R32, R21, R16, 0xfe, !PT ;  /* 0x0000001520107212 */ /* 0x000fe400078efe10 */
[----:B------:R-:W-:-:S02]  /*34d0*/  LOP3.LUT R17, R33, R24, R17, 0xfe, !PT ;  /* 0x0000001821117212 */ /* 0x000fc400078efe11 */
[----:B------:R-:W-:Y:S02]  /*34e0*/  LOP3.LUT R18, R27, R0, R18, 0xfe, !PT ;  /* 0x000000001b127212 */ /* 0x000fe400078efe12 */
[----:B------:R-:W-:Y:S01]  /*34f0*/  LOP3.LUT R19, R3, R36, R19, 0xfe, !PT ;  /* 0x0000002403137212 */ /* 0x000fe200078efe13 */
[----:B------:R0:W-:Y:S04]  /*3500*/  STL.128 [R1], R8 ;  /* 0x0000000801007387 */ /* 0x0001e80000100c00 */
[----:B------:R0:W-:Y:S04]  /*3510*/  STL.128 [R1+0x10], R12 ;  /* 0x0000100c01007387 */ /* 0x0001e80000100c00 */
[----:B------:R0:W-:Y:S04]  /*3520*/  STL.128 [R1+0x20], R4 ;  /* 0x0000200401007387 */ /* 0x0001e80000100c00 */
[----:B------:R0:W-:Y:S01]  /*3530*/  STL.128 [R1+0x30], R16 ;  /* 0x0000301001007387 */ /* 0x0001e20000100c00 */
[----:B------:R-:W-:-:S07]  /*3540*/  IMAD.MOV.U32 R0, RZ, RZ, 0x10 ;  /* 0x00000010ff007424 */ /* 0x000fce00078e00ff */
.L_x_30:
        /* <DEDUP_REMOVED lines=64> */
.L_x_31:
        /* <DEDUP_REMOVED lines=12> */
[----:B------:R-:W-:-:S05]  /*3a10*/  SHF.L.W.U32.HI R12, R19, 0x1e, R19 ;  /* 0x0000001e130c7819 */ /* 0x000fca0000010e13 */
[----:B------:R-:W1:Y:S01]  /*3a20*/  LDC R30, c[0x3][R25+0x48] ;  /* 0x00c01200191e7b82 */ /* 0x000e620000000800 */
[----:B------:R-:W-:Y:S02]  /*3a30*/  IADD3 R29, PT, PT, R0, R29, R27 ;  /* 0x0000001d001d7210 */ /* 0x000fe40007ffe01b */
[----:B------:R-:W-:-:S03]  /*3a40*/  SHF.L.W.U32.HI R27, R19, 0x13, R19 ;  /* 0x00000013131b7819 */ /* 0x000fc60000010e13 */
[----:B------:R-:W-:Y:S01]  /*3a50*/  IMAD.IADD R0, R29, 0x1, R24 ;  /* 0x000000011d007824 */ /* 0x000fe200078e0218 */
[----:B------:R-:W-:-:S04]  /*3a60*/  SHF.L.W.U32.HI R24, R19, 0xa, R19 ;  /* 0x0000000a13187819 */ /* 0x000fc80000010e13 */
[C-C-:B------:R-:W-:Y:S02]  /*3a70*/  SHF.L.W.U32.HI R26, R0.reuse, 0x1a, R0.reuse ;  /* 0x0000001a001a7819 */ /* 0x140fe40000010e00 */
[C-C-:B------:R-:W-:Y:S02]  /*3a80*/  SHF.L.W.U32.HI R31, R0.reuse, 0x15, R0.reuse ;  /* 0x00000015001f7819 */ /* 0x140fe40000010e00 */
[----:B------:R-:W-:Y:S02]  /*3a90*/  SHF.L.W.U32.HI R28, R0, 0x7, R0 ;  /* 0x00000007001c7819 */ /* 0x000fe40000010e00 */
[----:B------:R-:W-:Y:S02]  /*3aa0*/  LOP3.LUT R27, R24, R27, R12, 0x96, !PT ;  /* 0x0000001b181b7212 */ /* 0x000fe400078e960c */
[----:B------:R-:W-:Y:S02]  /*3ab0*/  LOP3.LUT R26, R28, R26, R31, 0x96, !PT ;  /* 0x0000001a1c1a7212 */ /* 0x000fe400078e961f */
[----:B------:R-:W-:-:S02]  /*3ac0*/  LOP3.LUT R12, R17, R0, R2, 0xe2, !PT ;  /* 0x00000000110c7212 */ /* 0x000fc400078ee202 */
[----:B0-----:R-:W-:Y:S02]  /*3ad0*/  IADD3 R13, PT, PT, R32, R26, R13 ;  /* 0x0000001a200d7210 */ /* 0x001fe40007ffe00d */
[----:B------:R-:W-:Y:S02]  /*3ae0*/  LOP3.LUT R24, R21, R16, R19, 0xe8, !PT ;  /* 0x0000001015187212 */ /* 0x000fe400078ee813 */
[----:B------:R-:W-:Y:S02]  /*3af0*/  IADD3 R26, PT, PT, R3, R13, R12 ;  /* 0x0000000d031a7210 */ /* 0x000fe40007ffe00c */
        /* <DEDUP_REMOVED lines=10> */
[----:B------:R-:W-:Y:S02]  /*3ba0*/  LOP3.LUT R21, R16, R19, R24, 0xe8, !PT ;  /* 0x0000001310157212 */ /* 0x000fe400078ee818 */
[----:B-1----:R-:W-:Y:S02]  /*3bb0*/  IADD3 R14, PT, PT, R30, R27, R14 ;  /* 0x0000001b1e0e7210 */ /* 0x002fe40007ffe00e */
[----:B------:R-:W-:Y:S02]  /*3bc0*/  LOP3.LUT R13, R0, R3, R17, 0xe2, !PT ;  /* 0x00000003000d7212 */ /* 0x000fe400078ee211 */
[----:B------:R-:W-:-:S02]  /*3bd0*/  IADD3 R21, PT, PT, R26, R12, R21 ;  /* 0x0000000c1a157210 */ /* 0x000fc40007ffe015 */
[----:B------:R-:W-:Y:S01]  /*3be0*/  IADD3 R27, PT, PT, R2, R14, R13 ;  /* 0x0000000e021b7210 */ /* 0x000fe20007ffe00d */
[----:B------:R0:W1:Y:S01]  /*3bf0*/  LDC R26, c[0x3][R25+0x4c] ;  /* 0x00c01300191a7b82 */ /* 0x0000620000000800 */
[C-C-:B------:R-:W-:Y:S02]  /*3c00*/  SHF.L.W.U32.HI R12, R21.reuse, 0x1e, R21.reuse ;  /* 0x0000001e150c7819 */ /* 0x140fe40000010e15 */
[--C-:B------:R-:W-:Y:S01]  /*3c10*/  SHF.L.W.U32.HI R13, R21, 0x13, R21.reuse ;  /* 0x00000013150d7819 */ /* 0x100fe20000010e15 */
[----:B------:R-:W-:Y:S01]  /*3c20*/  IMAD.IADD R2, R27, 0x1, R16 ;  /* 0x000000011b027824 */ /* 0x000fe200078e0210 */
[----:B------:R-:W-:-:S04]  /*3c30*/  SHF.L.W.U32.HI R14, R21, 0xa, R21 ;  /* 0x0000000a150e7819 */ /* 0x000fc80000010e15 */
[----:B------:R-:W-:Y:S02]  /*3c40*/  LOP3.LUT R13, R14, R13, R12, 0x96, !PT ;  /* 0x0000000d0e0d7212 */ /* 0x000fe400078e960c */
[----:B------:R-:W-:Y:S02]  /*3c50*/  LOP3.LUT R12, R19, R24, R21, 0xe8, !PT ;  /* 0x00000018130c7212 */ /* 0x000fe400078ee815 */
[C-C-:B------:R-:W-:Y:S02]  /*3c60*/  SHF.L.W.U32.HI R14, R2.reuse, 0x1a, R2.reuse ;  /* 0x0000001a020e7819 */ /* 0x140fe40000010e02 */
[C-C-:B0-----:R-:W-:Y:S02]  /*3c70*/  SHF.L.W.U32.HI R25, R2.reuse, 0x15, R2.reuse ;  /* 0x0000001502197819 */ /* 0x141fe40000010e02 */
[----:B------:R-:W-:Y:S02]  /*3c80*/  SHF.L.W.U32.HI R16, R2, 0x7, R2 ;  /* 0x0000000702107819 */ /* 0x000fe40000010e02 */
[----:B------:R-:W-:-:S02]  /*3c90*/  IADD3 R28, PT, PT, R27, R13, R12 ;  /* 0x0000000d1b1c7210 */ /* 0x000fc40007ffe00c */
[----:B------:R-:W-:Y:S02]  /*3ca0*/  LOP3.LUT R16, R16, R14, R25, 0x96, !PT ;  /* 0x0000000e10107212 */ /* 0x000fe400078e9619 */
[C-C-:B------:R-:W-:Y:S02]  /*3cb0*/  SHF.L.W.U32.HI R12, R28.reuse, 0x1e, R28.reuse ;  /* 0x0000001e1c0c7819 */ /* 0x140fe40000010e1c */
[C-C-:B------:R-:W-:Y:S02]  /*3cc0*/  SHF.L.W.U32.HI R13, R28.reuse, 0x13, R28.reuse ;  /* 0x000000131c0d7819 */ /* 0x140fe40000010e1c */
[----:B------:R-:W-:Y:S02]  /*3cd0*/  SHF.L.W.U32.HI R14, R28, 0xa, R28 ;  /* 0x0000000a1c0e7819 */ /* 0x000fe40000010e1c */
[----:B-1----:R-:W-:Y:S02]  /*3ce0*/  IADD3 R15, PT, PT, R26, R16, R15 ;  /* 0x000000101a0f7210 */ /* 0x002fe40007ffe00f */
[----:B------:R-:W-:-:S02]  /*3cf0*/  LOP3.LUT R13, R14, R13, R12, 0x96, !PT ;  /* 0x0000000d0e0d7212 */ /* 0x000fc400078e960c */
[C---:B------:R-:W-:Y:S01]  /*3d00*/  LOP3.LUT R14, R18.reuse, 0xff, RZ, 0xc0, !PT ;  /* 0x000000ff120e7812 */ /* 0x040fe200078ec0ff */
[----:B------:R-:W-:Y:S01]  /*3d10*/  VIADD R18, R18, 0x4 ;  /* 0x0000000412127836 */ /* 0x000fe20000000000 */
[----:B------:R-:W-:Y:S02]  /*3d20*/  LOP3.LUT R16, R3, R2, R0, 0xe2, !PT ;  /* 0x0000000203107212 */ /* 0x000fe400078ee200 */
[----:B------:R-:W-:Y:S02]  /*3d30*/  ISETP.GE.U32.AND P0, PT, R14, 0x3c, PT ;  /* 0x0000003c0e00780c */ /* 0x000fe40003f06070 */
[----:B------:R-:W-:Y:S02]  /*3d40*/  IADD3 R16, PT, PT, R17, R15, R16 ;  /* 0x0000000f11107210 */ /* 0x000fe40007ffe010 */
[----:B------:R-:W-:-:S03]  /*3d50*/  LOP3.LUT R12, R24, R21, R28, 0xe8, !PT ;  /* 0x00000015180c7212 */ /* 0x000fc600078ee81c */
[C---:B------:R-:W-:Y:S01]  /*3d60*/  IMAD.IADD R17, R16.reuse, 0x1, R19 ;  /* 0x0000000110117824 */ /* 0x040fe200078e0213 */
[----:B------:R-:W-:Y:S01]  /*3d70*/  IADD3 R13, PT, PT, R16, R13, R12 ;  /* 0x0000000d100d7210 */ /* 0x000fe20007ffe00c */
[----:B------:R-:W-:-:S04]  /*3d80*/  IMAD.MOV.U32 R16, RZ, RZ, R28 ;  /* 0x000000ffff107224 */ /* 0x000fc800078e001c */
[----:B------:R-:W-:Y:S01]  /*3d90*/  IMAD.MOV.U32 R19, RZ, RZ, R13 ;  /* 0x000000ffff137224 */ /* 0x000fe200078e000d */
[----:B------:R-:W-:Y:S06]  /*3da0*/  @!P0 BRA `(.L_x_31) ;  /* 0xfffffff800e88947 */ /* 0x000fec000383ffff */
[----:B------:R-:W-:Y:S01]  /*3db0*/  IMAD.IADD R11, R24, 0x1, R11 ;  /* 0x00000001180b7824 */ /* 0x000fe200078e020b */
[----:B------:R-:W-:Y:S01]  /*3dc0*/  CS2R R14, SRZ ;  /* 0x00000000000e7805 */ /* 0x000fe2000001ff00 */
        /* <DEDUP_REMOVED lines=11> */
[----:B------:R-:W-:Y:S01]  /*3e80*/  STL.128 [R1+0x180], R24 ;  /* 0x0001801801007387 */ /* 0x000fe20000100c00 */
[----:B------:R-:W-:-:S05]  /*3e90*/  IMAD.IADD R10, R21, 0x1, R10 ;  /* 0x00000001150a7824 */ /* 0x000fca00078e020a */
[----:B------:R0:W-:Y:S02]  /*3ea0*/  STL.128 [R1+0x170], R8 ;  /* 0x0001700801007387 */ /* 0x0001e40000100c00 */
[----:B0-----:R-:W-:-:S07]  /*3eb0*/  CS2R R8, SRZ ;  /* 0x0000000000087805 */ /* 0x001fce000001ff00 */
.L_x_29:
[----:B------:R-:W-:Y:S05]  /*3ec0*/  BSYNC.RECONVERGENT B0 ;  /* 0x0000000000007941 */ /* 0x000fea0003800200 */
.L_x_27:
[----:B------:R-:W2:Y:S01]  /*3ed0*/  LDL.64 R2, [R1+0x168] ;  /* 0x0001680001027983 */ /* 0x000ea20000100a00 */
[----:B------:R-:W-:-:S03]  /*3ee0*/  IMAD.MOV.U32 R0, RZ, RZ, 0x10 ;  /* 0x00000010ff007424 */ /* 0x000fc600078e00ff */
[----:B------:R0:W-:Y:S04]  /*3ef0*/  STL.128 [R1], R12 ;  /* 0x0000000c01007387 */ /* 0x0001e80000100c00 */
[----:B------:R0:W-:Y:S04]  /*3f00*/  STL.128 [R1+0x10], R4 ;  /* 0x0000100401007387 */ /* 0x0001e80000100c00 */
[----:B------:R0:W-:Y:S01]  /*3f10*/  STL.128 [R1+0x20], R16 ;  /* 0x0000201001007387 */ /* 0x0001e20000100c00 */
[----:B--2---:R-:W-:-:S05]  /*3f20*/  LEA R11, P0, R20, R2, 0x3 ;  /* 0x00000002140b7211 */ /* 0x004fca00078018ff */
[----:B------:R-:W-:-:S05]  /*3f30*/  IMAD.X R10, RZ, RZ, R3, P0 ;  /* 0x000000ffff0a7224 */ /* 0x000fca00000e0603 */
[----:B------:R0:W-:Y:S03]  /*3f40*/  STL.128 [R1+0x30], R8 ;  /* 0x0000300801007387 */ /* 0x0001e60000100c00 */
.L_x_32:
        /* <DEDUP_REMOVED lines=53> */
[----:B------:R-:W2:Y:S04]  /*42a0*/  LDL.128 R12, [R1+0x170] ;  /* 0x00017000010c7983 */ /* 0x000ea80000100c00 */
[----:B-1----:R-:W3:Y:S01]  /*42b0*/  LDL.128 R4, [R1+0x180] ;  /* 0x0001800001047983 */ /* 0x002ee20000100c00 */
        /* <DEDUP_REMOVED lines=9> */
.L_x_33:
        /* <DEDUP_REMOVED lines=22> */
[----:B------:R-:W1:Y:S01]  /*44b0*/  LDC R29, c[0x3][R24+0x48] ;  /* 0x00c01200181d7b82 */ /* 0x000e620000000800 */
[----:B------:R-:W-:-:S02]  /*44c0*/  LOP3.LUT R16, R20, R11, R8, 0xe8, !PT ;  /* 0x0000000b14107212 */ /* 0x000fc400078ee808 */
[----:B0-----:R-:W-:Y:S02]  /*44d0*/  IADD3 R17, PT, PT, R30, R28, R17 ;  /* 0x0000001c1e117210 */ /* 0x001fe40007ffe011 */
[----:B------:R-:W-:Y:S02]  /*44e0*/  LOP3.LUT R28, R9, R2, R0, 0xe2, !PT ;  /* 0x00000002091c7212 */ /* 0x000fe400078ee200 */
[----:B------:R-:W-:Y:S02]  /*44f0*/  IADD3 R16, PT, PT, R26, R21, R16 ;  /* 0x000000151a107210 */ /* 0x000fe40007ffe010 */
[----:B------:R-:W-:Y:S02]  /*4500*/  IADD3 R25, PT, PT, R3, R17, R28 ;  /* 0x0000001103197210 */ /* 0x000fe40007ffe01c */
[C-C-:B------:R-:W-:Y:S02]  /*4510*/  SHF.L.W.U32.HI R17, R16.reuse, 0x1e, R16.reuse ;  /* 0x0000001e10117819 */ /* 0x140fe40000010e10 */
[C---:B------:R-:W-:Y:S01]  /*4520*/  SHF.L.W.U32.HI R21, R16.reuse, 0xa, R16 ;  /* 0x0000000a10157819 */ /* 0x040fe20000010e10 */
        /* <DEDUP_REMOVED lines=8> */
[----:B-1----:R-:W-:Y:S02]  /*45b0*/  IADD3 R18, PT, PT, R29, R27, R18 ;  /* 0x0000001b1d127210 */ /* 0x002fe40007ffe012 */
[----:B------:R-:W-:Y:S02]  /*45c0*/  LOP3.LUT R21, R2, R3, R9, 0xe2, !PT ;  /* 0x0000000302157212 */ /* 0x000fe400078ee209 */
[----:B------:R-:W-:Y:S02]  /*45d0*/  IADD3 R20, PT, PT, R25, R17, R20 ;  /* 0x0000001119147210 */ /* 0x000fe40007ffe014 */
[----:B------:R0:W1:Y:S01]  /*45e0*/  LDC R25, c[0x3][R24+0x4c] ;  /* 0x00c0130018197b82 */ /* 0x0000620000000800 */
[----:B------:R-:W-:Y:S02]  /*45f0*/  IADD3 R26, PT, PT, R0, R18, R21 ;  /* 0x00000012001a7210 */ /* 0x000fe40007ffe015 */
[C-C-:B------:R-:W-:Y:S02]  /*4600*/  SHF.L.W.U32.HI R17, R20.reuse, 0x1e, R20.reuse ;  /* 0x0000001e14117819 */ /* 0x140fe40000010e14 */
[--C-:B------:R-:W-:Y:S01]  /*4610*/  SHF.L.W.U32.HI R18, R20, 0x13, R20.reuse ;  /* 0x0000001314127819 */ /* 0x100fe20000010e14 */
[----:B------:R-:W-:Y:S01]  /*4620*/  IMAD.IADD R0, R26, 0x1, R11 ;  /* 0x000000011a007824 */ /* 0x000fe200078e020b */
[----:B------:R-:W-:-:S02]  /*4630*/  SHF.L.W.U32.HI R21, R20, 0xa, R20 ;  /* 0x0000000a14157819 */ /* 0x000fc40000010e14 */
[----:B------:R-:W-:Y:S02]  /*4640*/  LOP3.LUT R31, R8, R16, R20, 0xe8, !PT ;  /* 0x00000010081f7212 */ /* 0x000fe400078ee814 */
[----:B------:R-:W-:Y:S01]  /*4650*/  LOP3.LUT R18, R21, R18, R17, 0x96, !PT ;  /* 0x0000001215127212 */ /* 0x000fe200078e9611 */
[----:B------:R-:W-:Y:S01]  /*4660*/  IMAD.MOV.U32 R21, RZ, RZ, R16 ;  /* 0x000000ffff157224 */ /* 0x000fe200078e0010 */
        /* <DEDUP_REMOVED lines=13> */
[----:B------:R-:W-:Y:S01]  /*4740*/  ISETP.GE.U32.AND P0, PT, R11, 0x3c, PT ;  /* 0x0000003c0b00780c */ /* 0x000fe20003f06070 */
[--C-:B------:R-:W-:Y:S01]  /*4750*/  IMAD.MOV.U32 R11, RZ, RZ, R31.reuse ;  /* 0x000000ffff0b7224 */ /* 0x100fe200078e001f */
[----:B------:R-:W-:Y:S02]  /*4760*/  IADD3 R19, PT, PT, R9, R19, R24 ;  /* 0x0000001309137210 */ /* 0x000fe40007ffe018 */
[----:B------:R-:W-:-:S04]  /*4770*/  LOP3.LUT R9, R16, R20, R31, 0xe8, !PT ;  /* 0x0000001410097212 */ /* 0x000fc800078ee81f */
[C---:B------:R-:W-:Y:S01]  /*4780*/  IADD3 R25, PT, PT, R19.reuse, R18, R9 ;  /* 0x0000001213197210 */ /* 0x040fe20007ffe009 */
[----:B------:R-:W-:-:S04]  /*4790*/  IMAD.IADD R9, R19, 0x1, R8 ;  /* 0x0000000113097824 */ /* 0x000fc800078e0208 */
[----:B------:R-:W-:Y:S01]  /*47a0*/  IMAD.MOV.U32 R8, RZ, RZ, R25 ;  /* 0x000000ffff087224 */ /* 0x000fe200078e0019 */
[----:B------:R-:W-:Y:S06]  /*47b0*/  @!P0 BRA `(.L_x_33) ;  /* 0xfffffff800e48947 */ /* 0x000fec000383ffff */
[----:B------:R-:W0:Y:S02]  /*47c0*/  LDC.64 R10, c[0x0][0x388] ;  /* 0x0000e200ff0a7b82 */ /* 0x000e240000000a00 */
[----:B0-----:R-:W2:Y:S01]  /*47d0*/  LDG.E.U8 R8, desc[UR6][R10.64] ;  /* 0x000000060a087981 */ /* 0x001ea2000c1e1100 */
[----:B------:R-:W-:-:S05]  /*47e0*/  IMAD.IADD R25, R12, 0x1, R25 ;  /* 0x000000010c197824 */ /* 0x000fca00078e0219 */
[----:B------:R-:W-:-:S04]  /*47f0*/  SHF.R.U32.HI R21, RZ, 0x18, R25 ;  /* 0x00000018ff157819 */ /* 0x000fc80000011619 */
[----:B------:R-:W-:-:S04]  /*4800*/  PRMT R17, R21, 0x9910, RZ ;  /* 0x0000991015117816 */ /* 0x000fc800000000ff */
[----:B--2---:R-:W-:-:S13]  /*4810*/  ISETP.NE.AND P0, PT, R8, R17, PT ;  /* 0x000000110800720c */ /* 0x004fda0003f05270 */
[----:B------:R-:W-:Y:S05]  /*4820*/  @P0 EXIT ;  /* 0x000000000000094d */ /* 0x000fea0003800000 */
[----:B------:R-:W2:Y:S01]  /*4830*/  LDG.E.U8 R8, desc[UR6][R10.64+0x1] ;  /* 0x000001060a087981 */ /* 0x000ea2000c1e1100 */
[----:B------:R-:W-:-:S04]  /*4840*/  PRMT R19, R25, 0x7632, R19 ;  /* 0x0000763219137816 */ /* 0x000fc80000000013 */
[----:B------:R-:W-:-:S04]  /*4850*/  LOP3.LUT R17, R19, 0xff, RZ, 0xc0, !PT ;  /* 0x000000ff13117812 */ /* 0x000fc800078ec0ff */
[----:B--2---:R-:W-:-:S13]  /*4860*/  ISETP.NE.AND P0, PT, R8, R17, PT ;  /* 0x000000110800720c */ /* 0x004fda0003f05270 */
[----:B------:R-:W-:Y:S05]  /*4870*/  @P0 EXIT ;  /* 0x000000000000094d */ /* 0x000fea0003800000 */
[----:B------:R-:W2:Y:S01]  /*4880*/  LDG.E.U8 R8, desc[UR6][R10.64+0x2] ;  /* 0x000002060a087981 */ /* 0x000ea2000c1e1100 */
[----:B------:R-:W-:-:S04]  /*4890*/  SHF.R.U32.HI R17, RZ, 0x8, R25 ;  /* 0x00000008ff117819 */ /* 0x000fc80000011619 */
[----:B------:R-:W-:-:S04]  /*48a0*/  LOP3.LUT R27, R17, 0xff, RZ, 0xc0, !PT ;  /* 0x000000ff111b7812 */ /* 0x000fc800078ec0ff */
[----:B--2---:R-:W-:-:S13]  /*48b0*/  ISETP.NE.AND P0, PT, R8, R27, PT ;  /* 0x0000001b0800720c */ /* 0x004fda0003f05270 */
[----:B------:R-:W-:Y:S05]  /*48c0*/  @P0 EXIT ;  /* 0x000000000000094d */ /* 0x000fea0003800000 */
[----:B------:R-:W2:Y:S01]  /*48d0*/  LDG.E.U8 R8, desc[UR6][R10.64+0x3] ;  /* 0x000003060a087981 */ /* 0x000ea2000c1e1100 */
[----:B------:R-:W-:-:S04]  /*48e0*/  LOP3.LUT R27, R25, 0xff, RZ, 0xc0, !PT ;  /* 0x000000ff191b7812 */ /* 0x000fc800078ec0ff */
[----:B--2---:R-:W-:-:S13]  /*48f0*/  ISETP.NE.AND P0, PT, R8, R27, PT ;  /* 0x0000001b0800720c */ /* 0x004fda0003f05270 */
[----:B------:R-:W-:Y:S05]  /*4900*/  @P0 EXIT ;  /* 0x000000000000094d */ /* 0x000fea0003800000 */
[----:B------:R-:W2:Y:S01]  /*4910*/  LDG.E.U8 R8, desc[UR6][R10.64+0x4] ;  /* 0x000004060a087981 */ /* 0x000ea2000c1e1100 */
        /* <DEDUP_REMOVED lines=139> */
[----:B------:R-:W0:Y:S01]  /*51d0*/  LDC.64 R2, c[0x4][RZ] ;  /* 0x01000000ff027b82 */ /* 0x000e220000000a00 */
[----:B------:R-:W-:-:S05]  /*51e0*/  IMAD.MOV.U32 R5, RZ, RZ, 0x1 ;  /* 0x00000001ff057424 */ /* 0x000fca00078e00ff */
[----:B0-----:R-:W2:Y:S02]  /*51f0*/  ATOMG.E.EXCH.STRONG.GPU PT, R2, desc[UR6][R2.64], R5 ;  /* 0x80000005020279a8 */ /* 0x001ea4000c1ef106 */
[----:B--2---:R-:W-:-:S13]  /*5200*/  ISETP.NE.AND P0, PT, R2, RZ, PT ;  /* 0x000000ff0200720c */ /* 0x004fda0003f05270 */
[----:B------:R-:W-:Y:S05]  /*5210*/  @P0 EXIT ;  /* 0x000000000000094d */ /* 0x000fea0003800000 */
[----:B------:R-:W-:Y:S01]  /*5220*/  PRMT R2, R22, 0x9910, RZ ;  /* 0x0000991016027816 */ /* 0x000fe200000000ff */
[----:B------:R-:W0:Y:S01]  /*5230*/  LDCU.64 UR4, c[0x0][0x390] ;  /* 0x00007200ff0477ac */ /* 0x000e220008000a00 */
[----:B------:R-:W-:Y:S02]  /*5240*/  BSSY.RECONVERGENT B0, `(.L_x_34) ;  /* 0x0000012000007945 */ /* 0x000fe40003800200 */
[----:B------:R-:W-:Y:S01]  /*5250*/  ISETP.NE.AND P0, PT, R2, RZ, PT ;  /* 0x000000ff0200720c */ /* 0x000fe20003f05270 */
[----:B0-----:R-:W-:Y:S02]  /*5260*/  IMAD.U32 R4, RZ, RZ, UR4 ;  /* 0x00000004ff047e24 */ /* 0x001fe4000f8e00ff */
[----:B------:R-:W-:-:S10]  /*5270*/  IMAD.U32 R5, RZ, RZ, UR5 ;  /* 0x00000005ff057e24 */ /* 0x000fd4000f8e00ff */
[----:B------:R-:W-:Y:S05]  /*5280*/  @!P0 BRA `(.L_x_35) ;  /* 0x0000000000348947 */ /* 0x000fea0003800000 */
[----:B------:R-:W-:Y:S01]  /*5290*/  BSSY.RECONVERGENT B1, `(.L_x_35) ;  /* 0x000000c000017945 */ /* 0x000fe20003800200 */
[----:B------:R-:W-:Y:S02]  /*52a0*/  IMAD.U32 R4, RZ, RZ, UR4 ;  /* 0x00000004ff047e24 */ /* 0x000fe4000f8e00ff */
[----:B------:R-:W-:-:S07]  /*52b0*/  IMAD.U32 R5, RZ, RZ, UR5 ;  /* 0x00000005ff057e24 */ /* 0x000fce000f8e00ff */
.L_x_36:
[----:B------:R-:W-:Y:S02]  /*52c0*/  IMAD.MOV.U32 R2, RZ, RZ, R4 ;  /* 0x000000ffff027224 */ /* 0x000fe400078e0004 */
[----:B------:R-:W-:-:S05]  /*52d0*/  IMAD.MOV.U32 R3, RZ, RZ, R5 ;  /* 0x000000ffff037224 */ /* 0x000fca00078e0005 */
[----:B------:R0:W-:Y:S04]  /*52e0*/  STG.E.U8 desc[UR6][R2.64], R22 ;  /* 0x0000001602007986 */ /* 0x0001e8000c101106 */
[----:B0-----:R0:W2:Y:S01]  /*52f0*/  LDL.U8 R22, [R23+0x1] ;  /* 0x0000010017167983 */ /* 0x0010a20000100000 */
[----:B------:R-:W-:-:S05]  /*5300*/  IADD3 R4, P1, PT, R4, 0x1, RZ ;  /* 0x0000000104047810 */ /* 0x000fca0007f3e0ff */
[----:B------:R-:W-:Y:S02]  /*5310*/  IMAD.X R5, RZ, RZ, R5, P1 ;  /* 0x000000ffff057224 */ /* 0x000fe400008e0605 */
[----:B0-----:R-:W-:Y:S01]  /*5320*/  VIADD R23, R23, 0x1 ;  /* 0x0000000117177836 */ /* 0x001fe20000000000 */
[----:B--2---:R-:W-:-:S13]  /*5330*/  ISETP.NE.AND P0, PT, R22, RZ, PT ;  /* 0x000000ff1600720c */ /* 0x004fda0003f05270 */
[----:B------:R-:W-:Y:S05]  /*5340*/  @P0 BRA `(.L_x_36) ;  /* 0xfffffffc00dc0947 */ /* 0x000fea000383ffff */
[----:B------:R-:W-:Y:S05]  /*5350*/  BSYNC.RECONVERGENT B1 ;  /* 0x0000000000017941 */ /* 0x000fea0003800200 */
.L_x_35:
[----:B------:R-:W-:Y:S05]  /*5360*/  BSYNC.RECONVERGENT B0 ;  /* 0x0000000000007941 */ /* 0x000fea0003800200 */
.L_x_34:
[----:B------:R-:W0:Y:S01]  /*5370*/  LDC.64 R2, c[0x0][0x3a0] ;  /* 0x0000e800ff027b82 */ /* 0x000e220000000a00 */
[----:B------:R-:W-:Y:S04]  /*5380*/  STG.E.U8 desc[UR6][R4.64], RZ ;  /* 0x000000ff04007986 */ /* 0x000fe8000c101106 */
[----:B0-----:R-:W-:Y:S04]  /*5390*/  STG.E.U8 desc[UR6][R2.64], R21 ;  /* 0x0000001502007986 */ /* 0x001fe8000c101106 */
[----:B------:R-:W-:Y:S04]  /*53a0*/  STG.E.U8 desc[UR6][R2.64+0x1], R19 ;  /* 0x0000011302007986 */ /* 0x000fe8000c101106 */
        /* <DEDUP_REMOVED lines=29> */
[----:B------:R-:W-:Y:S01]  /*5580*/  STG.E.U8 desc[UR6][R2.64+0x1f], R7 ;  /* 0x00001f0702007986 */ /* 0x000fe2000c101106 */
[----:B------:R-:W-:Y:S05]  /*5590*/  EXIT ;  /* 0x000000000000794d */ /* 0x000fea0003800000 */
.L_x_37:
[----:B------:R-:W-:-:S00]  /*55a0*/  BRA `(.L_x_37) ;  /* 0xfffffffc00fc7947 */ /* 0x000fc0000383ffff */
[----:B------:R-:W-:-:S00]  /*55b0*/  NOP ;  /* 0x0000000000007918 */ /* 0x000fc00000000000 */
        /* <DEDUP_REMOVED lines=12> */
.L_x_38:


//--------------------- .nv.shared.reserved.0     --------------------------
	.section	.nv.shared.reserved.0,"aw",@nobits
	.weak		__nv_reservedSMEM_offset_0_alias
	.size		__nv_reservedSMEM_offset_0_alias, 0, 64
	.other		__nv_reservedSMEM_offset_0_alias,@"STO_CUDA_RESERVED_SHARED STV_DEFAULT"
__nv_reservedSMEM_offset_0_alias:
	.zero		0
	.zero		64


//--------------------- .nv.global                --------------------------
	.section	.nv.global,"aw",@nobits
	.align	4
.nv.global:
	.type		password_found,@object
	.size		password_found,(.L_2 - password_found)
password_found:
	.zero		4
.L_2:


//--------------------- .nv.constant0._Z18brute_force_kernelPKcPKhPcyPh --------------------------
	.section	.nv.constant0._Z18brute_force_kernelPKcPKhPcyPh,"a",@progbits
	.sectionflags	@""
	.align	4
.nv.constant0._Z18brute_force_kernelPKcPKhPcyPh:
	.zero		936


//--------------------- SYMBOLS --------------------------

	.type		.nv.reservedSmem.offset0,@object
	.size		.nv.reservedSmem.offset0,0x4
